//
// Generated by NVIDIA NVVM Compiler
//
// Compiler Build ID: CL-36424714
// Cuda compilation tools, release 13.0, V13.0.88
// Based on NVVM 20.0.0
//

.version 9.0
.target sm_100
.address_size 64

	// .globl	_Z8multiplyiPjS_S_

.visible .entry _Z8multiplyiPjS_S_(
	.param .u32 _Z8multiplyiPjS_S__param_0,
	.param .u64 .ptr .align 1 _Z8multiplyiPjS_S__param_1,
	.param .u64 .ptr .align 1 _Z8multiplyiPjS_S__param_2,
	.param .u64 .ptr .align 1 _Z8multiplyiPjS_S__param_3
)
{
	.reg .pred 	%p<10>;
	.reg .b32 	%r<105>;
	.reg .b64 	%rd<67>;

	ld.param.u32 	%r30, [_Z8multiplyiPjS_S__param_0];
	ld.param.u64 	%rd14, [_Z8multiplyiPjS_S__param_1];
	ld.param.u64 	%rd15, [_Z8multiplyiPjS_S__param_2];
	cvta.to.global.u64 	%rd1, %rd15;
	cvta.to.global.u64 	%rd2, %rd14;
	mov.u32 	%r31, %ctaid.y;
	mov.u32 	%r32, %ntid.y;
	mov.u32 	%r33, %tid.y;
	mad.lo.s32 	%r1, %r31, %r32, %r33;
	mov.u32 	%r34, %ctaid.x;
	mov.u32 	%r35, %ntid.x;
	mov.u32 	%r36, %tid.x;
	mad.lo.s32 	%r2, %r34, %r35, %r36;
	max.s32 	%r37, %r1, %r2;
	setp.ge.s32 	%p1, %r37, %r30;
	@%p1 bra 	$L__BB0_13;
	mul.lo.s32 	%r3, %r1, %r30;
	and.b32  	%r4, %r30, 7;
	setp.lt.u32 	%p2, %r30, 8;
	mov.b32 	%r99, 0;
	mov.u32 	%r104, %r99;
	@%p2 bra 	$L__BB0_4;
	and.b32  	%r99, %r30, 2147483640;
	neg.s32 	%r93, %r99;
	mul.wide.s32 	%rd16, %r30, 4;
	add.s64 	%rd3, %rd1, %rd16;
	shl.b32 	%r7, %r30, 3;
	mul.wide.s32 	%rd17, %r30, 8;
	add.s64 	%rd4, %rd1, %rd17;
	mul.wide.s32 	%rd18, %r30, 12;
	add.s64 	%rd5, %rd1, %rd18;
	mul.wide.s32 	%rd19, %r30, 16;
	add.s64 	%rd6, %rd1, %rd19;
	mul.wide.s32 	%rd20, %r30, 20;
	add.s64 	%rd7, %rd1, %rd20;
	mul.wide.s32 	%rd21, %r30, 24;
	add.s64 	%rd8, %rd1, %rd21;
	mul.wide.s32 	%rd22, %r30, 28;
	add.s64 	%rd9, %rd1, %rd22;
	mul.wide.u32 	%rd23, %r3, 4;
	add.s64 	%rd24, %rd23, %rd2;
	add.s64 	%rd66, %rd24, 16;
	mov.b32 	%r104, 0;
	mov.u32 	%r92, %r2;
$L__BB0_3:
	.pragma "nounroll";
	mul.wide.s32 	%rd25, %r92, 4;
	add.s64 	%rd26, %rd3, %rd25;
	add.s64 	%rd27, %rd4, %rd25;
	add.s64 	%rd28, %rd5, %rd25;
	add.s64 	%rd29, %rd6, %rd25;
	add.s64 	%rd30, %rd7, %rd25;
	add.s64 	%rd31, %rd8, %rd25;
	add.s64 	%rd32, %rd9, %rd25;
	add.s64 	%rd33, %rd1, %rd25;
	ld.global.u32 	%r41, [%rd66+-16];
	ld.global.u32 	%r42, [%rd33];
	mad.lo.s32 	%r43, %r42, %r41, %r104;
	ld.global.u32 	%r44, [%rd66+-12];
	ld.global.u32 	%r45, [%rd26];
	mad.lo.s32 	%r46, %r45, %r44, %r43;
	ld.global.u32 	%r47, [%rd66+-8];
	ld.global.u32 	%r48, [%rd27];
	mad.lo.s32 	%r49, %r48, %r47, %r46;
	ld.global.u32 	%r50, [%rd66+-4];
	ld.global.u32 	%r51, [%rd28];
	mad.lo.s32 	%r52, %r51, %r50, %r49;
	ld.global.u32 	%r53, [%rd66];
	ld.global.u32 	%r54, [%rd29];
	mad.lo.s32 	%r55, %r54, %r53, %r52;
	ld.global.u32 	%r56, [%rd66+4];
	ld.global.u32 	%r57, [%rd30];
	mad.lo.s32 	%r58, %r57, %r56, %r55;
	ld.global.u32 	%r59, [%rd66+8];
	ld.global.u32 	%r60, [%rd31];
	mad.lo.s32 	%r61, %r60, %r59, %r58;
	ld.global.u32 	%r62, [%rd66+12];
	ld.global.u32 	%r63, [%rd32];
	mad.lo.s32 	%r104, %r63, %r62, %r61;
	add.s32 	%r93, %r93, 8;
	add.s32 	%r92, %r92, %r7;
	add.s64 	%rd66, %rd66, 32;
	setp.ne.s32 	%p3, %r93, 0;
	@%p3 bra 	$L__BB0_3;
$L__BB0_4:
	setp.eq.s32 	%p4, %r4, 0;
	@%p4 bra 	$L__BB0_12;
	and.b32  	%r17, %r30, 3;
	setp.lt.u32 	%p5, %r4, 4;
	@%p5 bra 	$L__BB0_7;
	add.s32 	%r65, %r99, %r3;
	mul.wide.u32 	%rd34, %r65, 4;
	add.s64 	%rd35, %rd2, %rd34;
	ld.global.u32 	%r66, [%rd35];
	mad.lo.s32 	%r67, %r99, %r30, %r2;
	mul.wide.s32 	%rd36, %r67, 4;
	add.s64 	%rd37, %rd1, %rd36;
	ld.global.u32 	%r68, [%rd37];
	mad.lo.s32 	%r69, %r68, %r66, %r104;
	cvt.u64.u32 	%rd38, %r3;
	cvt.u64.u32 	%rd39, %r99;
	add.s64 	%rd40, %rd39, %rd38;
	shl.b64 	%rd41, %rd40, 2;
	add.s64 	%rd42, %rd2, %rd41;
	ld.global.u32 	%r70, [%rd42+4];
	mul.wide.s32 	%rd43, %r30, 4;
	add.s64 	%rd44, %rd37, %rd43;
	ld.global.u32 	%r71, [%rd44];
	mad.lo.s32 	%r72, %r71, %r70, %r69;
	ld.global.u32 	%r73, [%rd42+8];
	add.s64 	%rd45, %rd44, %rd43;
	ld.global.u32 	%r74, [%rd45];
	mad.lo.s32 	%r75, %r74, %r73, %r72;
	ld.global.u32 	%r76, [%rd42+12];
	add.s64 	%rd46, %rd45, %rd43;
	ld.global.u32 	%r77, [%rd46];
	mad.lo.s32 	%r104, %r77, %r76, %r75;
	add.s32 	%r99, %r99, 4;
$L__BB0_7:
	setp.eq.s32 	%p6, %r17, 0;
	@%p6 bra 	$L__BB0_12;
	setp.eq.s32 	%p7, %r17, 1;
	@%p7 bra 	$L__BB0_10;
	add.s32 	%r79, %r99, %r3;
	mul.wide.u32 	%rd47, %r79, 4;
	add.s64 	%rd48, %rd2, %rd47;
	ld.global.u32 	%r80, [%rd48];
	mad.lo.s32 	%r81, %r99, %r30, %r2;
	mul.wide.s32 	%rd49, %r81, 4;
	add.s64 	%rd50, %rd1, %rd49;
	ld.global.u32 	%r82, [%rd50];
	mad.lo.s32 	%r83, %r82, %r80, %r104;
	cvt.u64.u32 	%rd51, %r3;
	cvt.u64.u32 	%rd52, %r99;
	add.s64 	%rd53, %rd52, %rd51;
	shl.b64 	%rd54, %rd53, 2;
	add.s64 	%rd55, %rd2, %rd54;
	ld.global.u32 	%r84, [%rd55+4];
	mul.wide.s32 	%rd56, %r30, 4;
	add.s64 	%rd57, %rd50, %rd56;
	ld.global.u32 	%r85, [%rd57];
	mad.lo.s32 	%r104, %r85, %r84, %r83;
	add.s32 	%r99, %r99, 2;
$L__BB0_10:
	and.b32  	%r86, %r30, 1;
	setp.eq.b32 	%p8, %r86, 1;
	not.pred 	%p9, %p8;
	@%p9 bra 	$L__BB0_12;
	add.s32 	%r87, %r99, %r3;
	mul.wide.u32 	%rd58, %r87, 4;
	add.s64 	%rd59, %rd2, %rd58;
	ld.global.u32 	%r88, [%rd59];
	mad.lo.s32 	%r89, %r99, %r30, %r2;
	mul.wide.s32 	%rd60, %r89, 4;
	add.s64 	%rd61, %rd1, %rd60;
	ld.global.u32 	%r90, [%rd61];
	mad.lo.s32 	%r104, %r90, %r88, %r104;
$L__BB0_12:
	ld.param.u64 	%rd65, [_Z8multiplyiPjS_S__param_3];
	add.s32 	%r91, %r3, %r2;
	cvta.to.global.u64 	%rd62, %rd65;
	mul.wide.s32 	%rd63, %r91, 4;
	add.s64 	%rd64, %rd62, %rd63;
	st.global.u32 	[%rd64], %r104;
$L__BB0_13:
	ret;

}
	// .globl	_Z3addiPjS_S_
.visible .entry _Z3addiPjS_S_(
	.param .u32 _Z3addiPjS_S__param_0,
	.param .u64 .ptr .align 1 _Z3addiPjS_S__param_1,
	.param .u64 .ptr .align 1 _Z3addiPjS_S__param_2,
	.param .u64 .ptr .align 1 _Z3addiPjS_S__param_3
)
{
	.reg .pred 	%p<2>;
	.reg .b32 	%r<15>;
	.reg .b64 	%rd<11>;

	ld.param.u32 	%r3, [_Z3addiPjS_S__param_0];
	ld.param.u64 	%rd1, [_Z3addiPjS_S__param_1];
	ld.param.u64 	%rd2, [_Z3addiPjS_S__param_2];
	ld.param.u64 	%rd3, [_Z3addiPjS_S__param_3];
	mov.u32 	%r4, %ctaid.y;
	mov.u32 	%r5, %ntid.y;
	mov.u32 	%r6, %tid.y;
	mad.lo.s32 	%r1, %r4, %r5, %r6;
	mov.u32 	%r7, %ctaid.x;
	mov.u32 	%r8, %ntid.x;
	mov.u32 	%r9, %tid.x;
	mad.lo.s32 	%r2, %r7, %r8, %r9;
	max.s32 	%r10, %r1, %r2;
	setp.ge.s32 	%p1, %r10, %r3;
	@%p1 bra 	$L__BB1_2;
	cvta.to.global.u64 	%rd4, %rd1;
	cvta.to.global.u64 	%rd5, %rd2;
	cvta.to.global.u64 	%rd6, %rd3;
	mad.lo.s32 	%r11, %r1, %r3, %r2;
	mul.wide.s32 	%rd7, %r11, 4;
	add.s64 	%rd8, %rd4, %rd7;
	ld.global.u32 	%r12, [%rd8];
	add.s64 	%rd9, %rd5, %rd7;
	ld.global.u32 	%r13, [%rd9];
	add.s32 	%r14, %r13, %r12;
	add.s64 	%rd10, %rd6, %rd7;
	st.global.u32 	[%rd10], %r14;
$L__BB1_2:
	ret;

}
	// .globl	_Z8rand_genjiPj
.visible .entry _Z8rand_genjiPj(
	.param .u32 _Z8rand_genjiPj_param_0,
	.param .u32 _Z8rand_genjiPj_param_1,
	.param .u64 .ptr .align 1 _Z8rand_genjiPj_param_2
)
{
	.reg .pred 	%p<8>;
	.reg .b32 	%r<68>;
	.reg .b64 	%rd<14>;

	ld.param.u32 	%r24, [_Z8rand_genjiPj_param_0];
	ld.param.u32 	%r25, [_Z8rand_genjiPj_param_1];
	ld.param.u64 	%rd2, [_Z8rand_genjiPj_param_2];
	cvta.to.global.u64 	%rd1, %rd2;
	mul.lo.s32 	%r1, %r25, %r25;
	setp.lt.s32 	%p1, %r25, 1;
	@%p1 bra 	$L__BB2_11;
	and.b32  	%r2, %r25, 3;
	and.b32  	%r3, %r25, 2147483644;
	and.b32  	%r4, %r25, 1;
	mov.b32 	%r67, 2;
	mov.b32 	%r57, 0;
$L__BB2_2:
	setp.lt.u32 	%p2, %r25, 4;
	add.s32 	%r7, %r57, %r24;
	mul.lo.s32 	%r8, %r57, %r25;
	mov.b32 	%r65, 0;
	@%p2 bra 	$L__BB2_5;
	mov.b32 	%r59, 0;
$L__BB2_4:
	.pragma "nounroll";
	mad.lo.s32 	%r31, %r67, %r67, %r7;
	add.s32 	%r32, %r31, %r59;
	rem.u32 	%r33, %r32, %r1;
	add.s32 	%r34, %r59, %r8;
	mul.wide.u32 	%rd3, %r34, 4;
	add.s64 	%rd4, %rd1, %rd3;
	st.global.u32 	[%rd4], %r33;
	mad.lo.s32 	%r35, %r33, %r33, %r7;
	add.s32 	%r36, %r59, %r35;
	add.s32 	%r37, %r36, 1;
	rem.u32 	%r38, %r37, %r1;
	st.global.u32 	[%rd4+4], %r38;
	mad.lo.s32 	%r39, %r38, %r38, %r7;
	add.s32 	%r40, %r59, %r39;
	add.s32 	%r41, %r40, 2;
	rem.u32 	%r42, %r41, %r1;
	st.global.u32 	[%rd4+8], %r42;
	mad.lo.s32 	%r43, %r42, %r42, %r7;
	add.s32 	%r44, %r59, %r43;
	add.s32 	%r45, %r44, 3;
	rem.u32 	%r67, %r45, %r1;
	st.global.u32 	[%rd4+12], %r67;
	add.s32 	%r59, %r59, 4;
	setp.ne.s32 	%p3, %r59, %r3;
	mov.u32 	%r65, %r3;
	@%p3 bra 	$L__BB2_4;
$L__BB2_5:
	setp.eq.s32 	%p4, %r2, 0;
	@%p4 bra 	$L__BB2_10;
	setp.eq.s32 	%p5, %r2, 1;
	@%p5 bra 	$L__BB2_8;
	mad.lo.s32 	%r47, %r67, %r67, %r7;
	add.s32 	%r48, %r47, %r65;
	rem.u32 	%r49, %r48, %r1;
	add.s32 	%r50, %r65, %r8;
	mul.wide.u32 	%rd5, %r50, 4;
	add.s64 	%rd6, %rd1, %rd5;
	st.global.u32 	[%rd6], %r49;
	mad.lo.s32 	%r51, %r49, %r49, %r7;
	add.s32 	%r52, %r65, %r51;
	add.s32 	%r53, %r52, 1;
	rem.u32 	%r67, %r53, %r1;
	cvt.u64.u32 	%rd7, %r8;
	cvt.u64.u32 	%rd8, %r65;
	add.s64 	%rd9, %rd8, %rd7;
	shl.b64 	%rd10, %rd9, 2;
	add.s64 	%rd11, %rd1, %rd10;
	st.global.u32 	[%rd11+4], %r67;
	add.s32 	%r65, %r65, 2;
$L__BB2_8:
	setp.eq.s32 	%p6, %r4, 0;
	@%p6 bra 	$L__BB2_10;
	mad.lo.s32 	%r54, %r67, %r67, %r7;
	add.s32 	%r55, %r54, %r65;
	rem.u32 	%r67, %r55, %r1;
	add.s32 	%r56, %r65, %r8;
	mul.wide.u32 	%rd12, %r56, 4;
	add.s64 	%rd13, %rd1, %rd12;
	st.global.u32 	[%rd13], %r67;
$L__BB2_10:
	add.s32 	%r57, %r57, 1;
	setp.ne.s32 	%p7, %r57, %r25;
	@%p7 bra 	$L__BB2_2;
$L__BB2_11:
	ret;

}


// ===== COMPILED SASS (sm_100) =====

	.target	sm_100

	.elftype	@"ET_EXEC"


//--------------------- .note.nv.tkinfo           --------------------------
	.section	.note.nv.tkinfo,"",@"SHT_NOTE"
	.sectionflags	@"SHF_NOTE_NV_TKINFO"
	.tkinfo
        /*0018*/ 	.word	0x00000002
        /*0030*/ 	.string	""
        /*0030*/ 	.string	"ptxas"
        /*0030*/ 	.string	"Cuda compilation tools, release 13.0, V13.0.88"
        /*0030*/ 	.string	"Build cuda_13.0.r13.0/compiler.36424714_0"
        /*0030*/ 	.string	"-arch sm_100 -m 64 "



//--------------------- .note.nv.cuinfo           --------------------------
	.section	.note.nv.cuinfo,"",@"SHT_NOTE"
	.sectionflags	@"SHF_NOTE_NV_CUINFO"
        /*0018*/ 	.short	0x0002
        /*001a*/ 	.short	0x0064
        /*001c*/ 	.short	0x0082
	.zero		2


//--------------------- .nv.info                  --------------------------
	.section	.nv.info,"",@"SHT_CUDA_INFO"
	.align	4


	//----- nvinfo : EIATTR_REGCOUNT
	.align		4
        /*0000*/ 	.byte	0x04, 0x2f
        /*0002*/ 	.short	(.L_1 - .L_0)
	.align		4
.L_0:
        /*0004*/ 	.word	index@(_Z8multiplyiPjS_S_)
        /*0008*/ 	.word	0x0000001e


	//----- nvinfo : EIATTR_FRAME_SIZE
	.align		4
.L_1:
        /*000c*/ 	.byte	0x04, 0x11
        /*000e*/ 	.short	(.L_3 - .L_2)
	.align		4
.L_2:
        /*0010*/ 	.word	index@(_Z8multiplyiPjS_S_)
        /*0014*/ 	.word	0x00000000


	//----- nvinfo : EIATTR_REGCOUNT
	.align		4
.L_3:
        /*0018*/ 	.byte	0x04, 0x2f
        /*001a*/ 	.short	(.L_5 - .L_4)
	.align		4
.L_4:
        /*001c*/ 	.word	index@(_Z3addiPjS_S_)
        /*0020*/ 	.word	0x0000000c


	//----- nvinfo : EIATTR_FRAME_SIZE
	.align		4
.L_5:
        /*0024*/ 	.byte	0x04, 0x11
        /*0026*/ 	.short	(.L_7 - .L_6)
	.align		4
.L_6:
        /*0028*/ 	.word	index@(_Z3addiPjS_S_)
        /*002c*/ 	.word	0x00000000


	//----- nvinfo : EIATTR_REGCOUNT
	.align		4
.L_7:
        /*0030*/ 	.byte	0x04, 0x2f
        /*0032*/ 	.short	(.L_9 - .L_8)
	.align		4
.L_8:
        /*0034*/ 	.word	index@(_Z8rand_genjiPj)
        /*0038*/ 	.word	0x00000016


	//----- nvinfo : EIATTR_FRAME_SIZE
	.align		4
.L_9:
        /*003c*/ 	.byte	0x04, 0x11
        /*003e*/ 	.short	(.L_11 - .L_10)
	.align		4
.L_10:
        /*0040*/ 	.word	index@(_Z8rand_genjiPj)
        /*0044*/ 	.word	0x00000000


	//----- nvinfo : EIATTR_MIN_STACK_SIZE
	.align		4
.L_11:
        /*0048*/ 	.byte	0x04, 0x12
        /*004a*/ 	.short	(.L_13 - .L_12)
	.align		4
.L_12:
        /*004c*/ 	.word	index@(_Z8rand_genjiPj)
        /*0050*/ 	.word	0x00000000


	//----- nvinfo : EIATTR_MIN_STACK_SIZE
	.align		4
.L_13:
        /*0054*/ 	.byte	0x04, 0x12
        /*0056*/ 	.short	(.L_15 - .L_14)
	.align		4
.L_14:
        /*0058*/ 	.word	index@(_Z3addiPjS_S_)
        /*005c*/ 	.word	0x00000000


	//----- nvinfo : EIATTR_MIN_STACK_SIZE
	.align		4
.L_15:
        /*0060*/ 	.byte	0x04, 0x12
        /*0062*/ 	.short	(.L_17 - .L_16)
	.align		4
.L_16:
        /*0064*/ 	.word	index@(_Z8multiplyiPjS_S_)
        /*0068*/ 	.word	0x00000000
.L_17:


//--------------------- .nv.compat                --------------------------
	.section	.nv.compat,"",@"SHT_CUDA_COMPAT_INFO"
	.align	4
        /*0000*/ 	.byte	0x02, 0x09, 0x00, 0x00, 0x02, 0x02, 0x01, 0x00, 0x02, 0x05, 0x05, 0x00, 0x03, 0x07, 0x01, 0x01
        /*0010*/ 	.byte	0x02, 0x03, 0x00, 0x00, 0x02, 0x06, 0x01, 0x00, 0x04, 0x0b, 0x08, 0x00, 0x09, 0x00, 0x00, 0x00
        /*0020*/ 	.byte	0x00, 0x00, 0x00, 0x00


//--------------------- .nv.info._Z8rand_genjiPj  --------------------------
	.section	.nv.info._Z8rand_genjiPj,"",@"SHT_CUDA_INFO"
	.sectionflags	@""
	.align	4


	//----- nvinfo : EIATTR_CUDA_API_VERSION
	.align		4
        /*0000*/ 	.byte	0x04, 0x37
        /*0002*/ 	.short	(.L_19 - .L_18)
.L_18:
        /*0004*/ 	.word	0x00000082


	//----- nvinfo : EIATTR_KPARAM_INFO
	.align		4
.L_19:
        /*0008*/ 	.byte	0x04, 0x17
        /*000a*/ 	.short	(.L_21 - .L_20)
.L_20:
        /*000c*/ 	.word	0x00000000
        /*0010*/ 	.short	0x0002
        /*0012*/ 	.short	0x0008
        /*0014*/ 	.byte	0x00, 0xf5, 0x21, 0x00


	//----- nvinfo : EIATTR_KPARAM_INFO
	.align		4
.L_21:
        /*0018*/ 	.byte	0x04, 0x17
        /*001a*/ 	.short	(.L_23 - .L_22)
.L_22:
        /*001c*/ 	.word	0x00000000
        /*0020*/ 	.short	0x0001
        /*0022*/ 	.short	0x0004
        /*0024*/ 	.byte	0x00, 0xf0, 0x11, 0x00


	//----- nvinfo : EIATTR_KPARAM_INFO
	.align		4
.L_23:
        /*0028*/ 	.byte	0x04, 0x17
        /*002a*/ 	.short	(.L_25 - .L_24)
.L_24:
        /*002c*/ 	.word	0x00000000
        /*0030*/ 	.short	0x0000
        /*0032*/ 	.short	0x0000
        /*0034*/ 	.byte	0x00, 0xf0, 0x11, 0x00


	//----- nvinfo : EIATTR_SPARSE_MMA_MASK
	.align		4
.L_25:
        /*0038*/ 	.byte	0x03, 0x50
        /*003a*/ 	.short	0x0000


	//----- nvinfo : EIATTR_MAXREG_COUNT
	.align		4
        /*003c*/ 	.byte	0x03, 0x1b
        /*003e*/ 	.short	0x00ff


	//----- nvinfo : EIATTR_MERCURY_ISA_VERSION
	.align		4
        /*0040*/ 	.byte	0x03, 0x5f
        /*0042*/ 	.short	0x0101


	//----- nvinfo : EIATTR_VRC_CTA_INIT_COUNT
	.align		4
        /*0044*/ 	.byte	0x02, 0x4a
	.zero		1
	.zero		1


	//----- nvinfo : EIATTR_EXIT_INSTR_OFFSETS
	.align		4
        /*0048*/ 	.byte	0x04, 0x1c
        /*004a*/ 	.short	(.L_27 - .L_26)


	//   ....[0]....
.L_26:
        /*004c*/ 	.word	0x00000030


	//   ....[1]....
        /*0050*/ 	.word	0x00000980


	//----- nvinfo : EIATTR_CBANK_PARAM_SIZE
	.align		4
.L_27:
        /*0054*/ 	.byte	0x03, 0x19
        /*0056*/ 	.short	0x0010


	//----- nvinfo : EIATTR_PARAM_CBANK
	.align		4
        /*0058*/ 	.byte	0x04, 0x0a
        /*005a*/ 	.short	(.L_29 - .L_28)
	.align		4
.L_28:
        /*005c*/ 	.word	index@(.nv.constant0._Z8rand_genjiPj)
        /*0060*/ 	.short	0x0380
        /*0062*/ 	.short	0x0010


	//----- nvinfo : EIATTR_SW_WAR
	.align		4
.L_29:
        /*0064*/ 	.byte	0x04, 0x36
        /*0066*/ 	.short	(.L_31 - .L_30)
.L_30:
        /*0068*/ 	.word	0x00000008
.L_31:


//--------------------- .nv.info._Z3addiPjS_S_    --------------------------
	.section	.nv.info._Z3addiPjS_S_,"",@"SHT_CUDA_INFO"
	.sectionflags	@""
	.align	4


	//----- nvinfo : EIATTR_CUDA_API_VERSION
	.align		4
        /*0000*/ 	.byte	0x04, 0x37
        /*0002*/ 	.short	(.L_33 - .L_32)
.L_32:
        /*0004*/ 	.word	0x00000082


	//----- nvinfo : EIATTR_KPARAM_INFO
	.align		4
.L_33:
        /*0008*/ 	.byte	0x04, 0x17
        /*000a*/ 	.short	(.L_35 - .L_34)
.L_34:
        /*000c*/ 	.word	0x00000000
        /*0010*/ 	.short	0x0003
        /*0012*/ 	.short	0x0018
        /*0014*/ 	.byte	0x00, 0xf5, 0x21, 0x00


	//----- nvinfo : EIATTR_KPARAM_INFO
	.align		4
.L_35:
        /*0018*/ 	.byte	0x04, 0x17
        /*001a*/ 	.short	(.L_37 - .L_36)
.L_36:
        /*001c*/ 	.word	0x00000000
        /*0020*/ 	.short	0x0002
        /*0022*/ 	.short	0x0010
        /*0024*/ 	.byte	0x00, 0xf5, 0x21, 0x00


	//----- nvinfo : EIATTR_KPARAM_INFO
	.align		4
.L_37:
        /*0028*/ 	.byte	0x04, 0x17
        /*002a*/ 	.short	(.L_39 - .L_38)
.L_38:
        /*002c*/ 	.word	0x00000000
        /*0030*/ 	.short	0x0001
        /*0032*/ 	.short	0x0008
        /*0034*/ 	.byte	0x00, 0xf5, 0x21, 0x00


	//----- nvinfo : EIATTR_KPARAM_INFO
	.align		4
.L_39:
        /*0038*/ 	.byte	0x04, 0x17
        /*003a*/ 	.short	(.L_41 - .L_40)
.L_40:
        /*003c*/ 	.word	0x00000000
        /*0040*/ 	.short	0x0000
        /*0042*/ 	.short	0x0000
        /*0044*/ 	.byte	0x00, 0xf0, 0x11, 0x00


	//----- nvinfo : EIATTR_SPARSE_MMA_MASK
	.align		4
.L_41:
        /*0048*/ 	.byte	0x03, 0x50
        /*004a*/ 	.short	0x0000


	//----- nvinfo : EIATTR_MAXREG_COUNT
	.align		4
        /*004c*/ 	.byte	0x03, 0x1b
        /*004e*/ 	.short	0x00ff


	//----- nvinfo : EIATTR_MERCURY_ISA_VERSION
	.align		4
        /*0050*/ 	.byte	0x03, 0x5f
        /*0052*/ 	.short	0x0101


	//----- nvinfo : EIATTR_VRC_CTA_INIT_COUNT
	.align		4
        /*0054*/ 	.byte	0x02, 0x4a
	.zero		1
	.zero		1


	//----- nvinfo : EIATTR_EXIT_INSTR_OFFSETS
	.align		4
        /*0058*/ 	.byte	0x04, 0x1c
        /*005a*/ 	.short	(.L_43 - .L_42)


	//   ....[0]....
.L_42:
        /*005c*/ 	.word	0x000000c0


	//   ....[1]....
        /*0060*/ 	.word	0x00000190


	//----- nvinfo : EIATTR_CBANK_PARAM_SIZE
	.align		4
.L_43:
        /*0064*/ 	.byte	0x03, 0x19
        /*0066*/ 	.short	0x0020


	//----- nvinfo : EIATTR_PARAM_CBANK
	.align		4
        /*0068*/ 	.byte	0x04, 0x0a
        /*006a*/ 	.short	(.L_45 - .L_44)
	.align		4
.L_44:
        /*006c*/ 	.word	index@(.nv.constant0._Z3addiPjS_S_)
        /*0070*/ 	.short	0x0380
        /*0072*/ 	.short	0x0020


	//----- nvinfo : EIATTR_SW_WAR
	.align		4
.L_45:
        /*0074*/ 	.byte	0x04, 0x36
        /*0076*/ 	.short	(.L_47 - .L_46)
.L_46:
        /*0078*/ 	.word	0x00000008
.L_47:


//--------------------- .nv.info._Z8multiplyiPjS_S_ --------------------------
	.section	.nv.info._Z8multiplyiPjS_S_,"",@"SHT_CUDA_INFO"
	.sectionflags	@""
	.align	4


	//----- nvinfo : EIATTR_CUDA_API_VERSION
	.align		4
        /*0000*/ 	.byte	0x04, 0x37
        /*0002*/ 	.short	(.L_49 - .L_48)
.L_48:
        /*0004*/ 	.word	0x00000082


	//----- nvinfo : EIATTR_KPARAM_INFO
	.align		4
.L_49:
        /*0008*/ 	.byte	0x04, 0x17
        /*000a*/ 	.short	(.L_51 - .L_50)
.L_50:
        /*000c*/ 	.word	0x00000000
        /*0010*/ 	.short	0x0003
        /*0012*/ 	.short	0x0018
        /*0014*/ 	.byte	0x00, 0xf5, 0x21, 0x00


	//----- nvinfo : EIATTR_KPARAM_INFO
	.align		4
.L_51:
        /*0018*/ 	.byte	0x04, 0x17
        /*001a*/ 	.short	(.L_53 - .L_52)
.L_52:
        /*001c*/ 	.word	0x00000000
        /*0020*/ 	.short	0x0002
        /*0022*/ 	.short	0x0010
        /*0024*/ 	.byte	0x00, 0xf5, 0x21, 0x00


	//----- nvinfo : EIATTR_KPARAM_INFO
	.align		4
.L_53:
        /*0028*/ 	.byte	0x04, 0x17
        /*002a*/ 	.short	(.L_55 - .L_54)
.L_54:
        /*002c*/ 	.word	0x00000000
        /*0030*/ 	.short	0x0001
        /*0032*/ 	.short	0x0008
        /*0034*/ 	.byte	0x00, 0xf5, 0x21, 0x00


	//----- nvinfo : EIATTR_KPARAM_INFO
	.align		4
.L_55:
        /*0038*/ 	.byte	0x04, 0x17
        /*003a*/ 	.short	(.L_57 - .L_56)
.L_56:
        /*003c*/ 	.word	0x00000000
        /*0040*/ 	.short	0x0000
        /*0042*/ 	.short	0x0000
        /*0044*/ 	.byte	0x00, 0xf0, 0x11, 0x00


	//----- nvinfo : EIATTR_SPARSE_MMA_MASK
	.align		4
.L_57:
        /*0048*/ 	.byte	0x03, 0x50
        /*004a*/ 	.short	0x0000


	//----- nvinfo : EIATTR_MAXREG_COUNT
	.align		4
        /*004c*/ 	.byte	0x03, 0x1b
        /*004e*/ 	.short	0x00ff


	//----- nvinfo : EIATTR_MERCURY_ISA_VERSION
	.align		4
        /*0050*/ 	.byte	0x03, 0x5f
        /*0052*/ 	.short	0x0101


	//----- nvinfo : EIATTR_VRC_CTA_INIT_COUNT
	.align		4
        /*0054*/ 	.byte	0x02, 0x4a
	.zero		1
	.zero		1


	//----- nvinfo : EIATTR_EXIT_INSTR_OFFSETS
	.align		4
        /*0058*/ 	.byte	0x04, 0x1c
        /*005a*/ 	.short	(.L_59 - .L_58)


	//   ....[0]....
.L_58:
        /*005c*/ 	.word	0x000000c0


	//   ....[1]....
        /*0060*/ 	.word	0x00000aa0


	//----- nvinfo : EIATTR_CBANK_PARAM_SIZE
	.align		4
.L_59:
        /*0064*/ 	.byte	0x03, 0x19
        /*0066*/ 	.short	0x0020


	//----- nvinfo : EIATTR_PARAM_CBANK
	.align		4
        /*0068*/ 	.byte	0x04, 0x0a
        /*006a*/ 	.short	(.L_61 - .L_60)
	.align		4
.L_60:
        /*006c*/ 	.word	index@(.nv.constant0._Z8multiplyiPjS_S_)
        /*0070*/ 	.short	0x0380
        /*0072*/ 	.short	0x0020


	//----- nvinfo : EIATTR_SW_WAR
	.align		4
.L_61:
        /*0074*/ 	.byte	0x04, 0x36
        /*0076*/ 	.short	(.L_63 - .L_62)
.L_62:
        /*0078*/ 	.word	0x00000008
.L_63:


//--------------------- .nv.callgraph             --------------------------
	.section	.nv.callgraph,"",@"SHT_CUDA_CALLGRAPH"
	.align	4
	.sectionentsize	8
	.align		4
        /*0000*/ 	.word	0x00000000
	.align		4
        /*0004*/ 	.word	0xffffffff
	.align		4
        /*0008*/ 	.word	0x00000000
	.align		4
        /*000c*/ 	.word	0xfffffffe
	.align		4
        /*0010*/ 	.word	0x00000000
	.align		4
        /*0014*/ 	.word	0xfffffffd
	.align		4
        /*0018*/ 	.word	0x00000000
	.align		4
        /*001c*/ 	.word	0xfffffffc


//--------------------- .text._Z8rand_genjiPj     --------------------------
	.section	.text._Z8rand_genjiPj,"ax",@progbits
	.align	128
        .global         _Z8rand_genjiPj
        .type           _Z8rand_genjiPj,@function
        .size           _Z8rand_genjiPj,(.L_x_12 - _Z8rand_genjiPj)
        .other          _Z8rand_genjiPj,@"STO_CUDA_ENTRY STV_DEFAULT"
_Z8rand_genjiPj:
.text._Z8rand_genjiPj:
[----:B------:R-:W-:Y:S08]  /*0000*/  LDC R1, c[0x0][0x37c] ;  /* 0x0000df00ff017b82 */ /* 0x000ff00000000800 */
[----:B------:R-:W0:Y:S02]  /*0010*/  LDC R4, c[0x0][0x384] ;  /* 0x0000e100ff047b82 */ /* 0x000e240000000800 */
[----:B0-----:R-:W-:-:S13]  /*0020*/  ISETP.GE.AND P0, PT, R4, 0x1, PT ;  /* 0x000000010400780c */ /* 0x001fda0003f06270 */
[----:B------:R-:W-:Y:S05]  /*0030*/  @!P0 EXIT ;  /* 0x000000000000894d */ /* 0x000fea0003800000 */
[C---:B------:R-:W-:Y:S01]  /*0040*/  LOP3.LUT R16, R4.reuse, 0x3, RZ, 0xc0, !PT ;  /* 0x0000000304107812 */ /* 0x040fe200078ec0ff */
[----:B------:R-:W-:Y:S01]  /*0050*/  IMAD.MOV.U32 R10, RZ, RZ, 0x2 ;  /* 0x00000002ff0a7424 */ /* 0x000fe200078e00ff */
[C---:B------:R-:W-:Y:S01]  /*0060*/  LOP3.LUT R0, R4.reuse, 0x7ffffffc, RZ, 0xc0, !PT ;  /* 0x7ffffffc04007812 */ /* 0x040fe200078ec0ff */
[----:B------:R-:W-:Y:S01]  /*0070*/  IMAD R4, R4, R4, RZ ;  /* 0x0000000404047224 */ /* 0x000fe200078e02ff */
[----:B------:R-:W0:Y:S01]  /*0080*/  LDCU.64 UR4, c[0x0][0x358] ;  /* 0x00006b00ff0477ac */ /* 0x000e220008000a00 */
[----:B------:R-:W-:-:S07]  /*0090*/  IMAD.MOV.U32 R6, RZ, RZ, RZ ;  /* 0x000000ffff067224 */ /* 0x000fce00078e00ff */
.L_x_4:
[----:B-123--:R-:W1:Y:S01]  /*00a0*/  LDC.64 R2, c[0x0][0x380] ;  /* 0x0000e000ff027b82 */ /* 0x00ee620000000a00 */
[----:B------:R-:W-:Y:S01]  /*00b0*/  IMAD.MOV.U32 R7, RZ, RZ, RZ ;  /* 0x000000ffff077224 */ /* 0x000fe200078e00ff */
[----:B-1----:R-:W-:Y:S02]  /*00c0*/  ISETP.GE.U32.AND P1, PT, R3, 0x4, PT ;  /* 0x000000040300780c */ /* 0x002fe40003f26070 */
[C---:B------:R-:W-:Y:S01]  /*00d0*/  IADD3 R5, PT, PT, R6.reuse, R2, RZ ;  /* 0x0000000206057210 */ /* 0x040fe20007ffe0ff */
[C---:B------:R-:W-:Y:S02]  /*00e0*/  IMAD R2, R6.reuse, R3, RZ ;  /* 0x0000000306027224 */ /* 0x040fe400078e02ff */
[----:B------:R-:W-:-:S05]  /*00f0*/  VIADD R6, R6, 0x1 ;  /* 0x0000000106067836 */ /* 0x000fca0000000000 */
[----:B------:R-:W-:-:S03]  /*0100*/  ISETP.NE.AND P0, PT, R6, R3, PT ;  /* 0x000000030600720c */ /* 0x000fc60003f05270 */
[----:B------:R-:W-:Y:S10]  /*0110*/  @!P1 BRA `(.L_x_0) ;  /* 0x0000000000f89947 */ /* 0x000ff40003800000 */
[----:B------:R-:W1:Y:S01]  /*0120*/  I2F.U32.RP R7, R4 ;  /* 0x0000000400077306 */ /* 0x000e620000209000 */
[----:B------:R-:W2:Y:S01]  /*0130*/  LDC.64 R8, c[0x0][0x388] ;  /* 0x0000e200ff087b82 */ /* 0x000ea20000000a00 */
[----:B------:R-:W-:Y:S01]  /*0140*/  IMAD.MOV.U32 R14, RZ, RZ, RZ ;  /* 0x000000ffff0e7224 */ /* 0x000fe200078e00ff */
[----:B------:R-:W-:-:S05]  /*0150*/  ISETP.NE.U32.AND P1, PT, R4, RZ, PT ;  /* 0x000000ff0400720c */ /* 0x000fca0003f25070 */
[----:B-1----:R-:W1:Y:S02]  /*0160*/  MUFU.RCP R7, R7 ;  /* 0x0000000700077308 */ /* 0x002e640000001000 */
[----:B-1----:R-:W-:Y:S02]  /*0170*/  IADD3 R15, PT, PT, R7, 0xffffffe, RZ ;  /* 0x0ffffffe070f7810 */ /* 0x002fe40007ffe0ff */
[----:B------:R-:W-:-:S04]  /*0180*/  LOP3.LUT R7, RZ, R4, RZ, 0x33, !PT ;  /* 0x00000004ff077212 */ /* 0x000fc800078e33ff */
[----:B------:R-:W1:Y:S02]  /*0190*/  F2I.FTZ.U32.TRUNC.NTZ R15, R15 ;  /* 0x0000000f000f7305 */ /* 0x000e64000021f000 */
[----:B-1----:R-:W-:-:S04]  /*01a0*/  IMAD.MOV R11, RZ, RZ, -R15 ;  /* 0x000000ffff0b7224 */ /* 0x002fc800078e0a0f */
[----:B------:R-:W-:-:S04]  /*01b0*/  IMAD R11, R11, R4, RZ ;  /* 0x000000040b0b7224 */ /* 0x000fc800078e02ff */
[----:B------:R-:W-:-:S04]  /*01c0*/  IMAD.HI.U32 R14, R15, R11, R14 ;  /* 0x0000000b0f0e7227 */ /* 0x000fc800078e000e */
[----:B--2---:R-:W-:-:S07]  /*01d0*/  HFMA2 R11, -RZ, RZ, 0, 0 ;  /* 0x00000000ff0b7431 */ /* 0x004fce00000001ff */
.L_x_1:
[----:B-1----:R-:W-:-:S04]  /*01e0*/  IMAD R10, R10, R10, R5 ;  /* 0x0000000a0a0a7224 */ /* 0x002fc800078e0205 */
[----:B------:R-:W-:-:S04]  /*01f0*/  IMAD.IADD R13, R10, 0x1, R11 ;  /* 0x000000010a0d7824 */ /* 0x000fc800078e020b */
[----:B------:R-:W-:-:S04]  /*0200*/  IMAD.HI.U32 R10, R14, R13, RZ ;  /* 0x0000000d0e0a7227 */ /* 0x000fc800078e00ff */
[----:B------:R-:W-:-:S04]  /*0210*/  IMAD.MOV R10, RZ, RZ, -R10 ;  /* 0x000000ffff0a7224 */ /* 0x000fc800078e0a0a */
[----:B------:R-:W-:-:S05]  /*0220*/  IMAD R13, R4, R10, R13 ;  /* 0x0000000a040d7224 */ /* 0x000fca00078e020d */
[----:B------:R-:W-:-:S13]  /*0230*/  ISETP.GE.U32.AND P2, PT, R13, R4, PT ;  /* 0x000000040d00720c */ /* 0x000fda0003f46070 */
[----:B------:R-:W-:-:S04]  /*0240*/  @P2 IADD3 R13, PT, PT, R13, -R4, RZ ;  /* 0x800000040d0d2210 */ /* 0x000fc80007ffe0ff */
[----:B------:R-:W-:-:S13]  /*0250*/  ISETP.GE.U32.AND P2, PT, R13, R4, PT ;  /* 0x000000040d00720c */ /* 0x000fda0003f46070 */
[----:B------:R-:W-:-:S05]  /*0260*/  @P2 IMAD.IADD R13, R13, 0x1, -R4 ;  /* 0x000000010d0d2824 */ /* 0x000fca00078e0a04 */
[----:B------:R-:W-:-:S05]  /*0270*/  SEL R15, R7, R13, !P1 ;  /* 0x0000000d070f7207 */ /* 0x000fca0004800000 */
[----:B------:R-:W-:-:S05]  /*0280*/  IMAD R10, R15, R15, R5 ;  /* 0x0000000f0f0a7224 */ /* 0x000fca00078e0205 */
[----:B------:R-:W-:-:S05]  /*0290*/  IADD3 R13, PT, PT, R11, 0x1, R10 ;  /* 0x000000010b0d7810 */ /* 0x000fca0007ffe00a */
        /* <DEDUP_REMOVED lines=22> */
[----:B------:R-:W-:Y:S02]  /*0400*/  IMAD R19, R4, R10, R13 ;  /* 0x0000000a04137224 */ /* 0x000fe400078e020d */
[----:B------:R-:W-:Y:S02]  /*0410*/  IMAD.IADD R13, R2, 0x1, R11 ;  /* 0x00000001020d7824 */ /* 0x000fe400078e020b */
[----:B------:R-:W-:Y:S01]  /*0420*/  VIADD R11, R11, 0x4 ;  /* 0x000000040b0b7836 */ /* 0x000fe20000000000 */
[----:B------:R-:W-:Y:S01]  /*0430*/  ISETP.GE.U32.AND P2, PT, R19, R4, PT ;  /* 0x000000041300720c */ /* 0x000fe20003f46070 */
[----:B------:R-:W-:-:S05]  /*0440*/  IMAD.WIDE.U32 R12, R13, 0x4, R8 ;  /* 0x000000040d0c7825 */ /* 0x000fca00078e0008 */
[----:B0-----:R1:W-:Y:S04]  /*0450*/  STG.E desc[UR4][R12.64], R15 ;  /* 0x0000000f0c007986 */ /* 0x0013e8000c101904 */
[----:B------:R1:W-:Y:S03]  /*0460*/  STG.E desc[UR4][R12.64+0x4], R17 ;  /* 0x000004110c007986 */ /* 0x0003e6000c101904 */
[-C--:B------:R-:W-:Y:S01]  /*0470*/  @P2 IADD3 R19, PT, PT, R19, -R4.reuse, RZ ;  /* 0x8000000413132210 */ /* 0x080fe20007ffe0ff */
[----:B------:R1:W-:Y:S03]  /*0480*/  STG.E desc[UR4][R12.64+0x8], R18 ;  /* 0x000008120c007986 */ /* 0x0003e6000c101904 */
[----:B------:R-:W-:-:S13]  /*0490*/  ISETP.GE.U32.AND P2, PT, R19, R4, PT ;  /* 0x000000041300720c */ /* 0x000fda0003f46070 */
[----:B------:R-:W-:Y:S02]  /*04a0*/  @P2 IADD3 R19, PT, PT, R19, -R4, RZ ;  /* 0x8000000413132210 */ /* 0x000fe40007ffe0ff */
[----:B------:R-:W-:Y:S02]  /*04b0*/  ISETP.NE.AND P2, PT, R11, R0, PT ;  /* 0x000000000b00720c */ /* 0x000fe40003f45270 */
[----:B------:R-:W-:-:S05]  /*04c0*/  SEL R10, R7, R19, !P1 ;  /* 0x00000013070a7207 */ /* 0x000fca0004800000 */
[----:B------:R1:W-:Y:S06]  /*04d0*/  STG.E desc[UR4][R12.64+0xc], R10 ;  /* 0x00000c0a0c007986 */ /* 0x0003ec000c101904 */
[----:B------:R-:W-:Y:S05]  /*04e0*/  @P2 BRA `(.L_x_1) ;  /* 0xfffffffc003c2947 */ /* 0x000fea000383ffff */
[----:B------:R-:W-:-:S07]  /*04f0*/  MOV R7, R0 ;  /* 0x0000000000077202 */ /* 0x000fce0000000f00 */
.L_x_0:
[----:B------:R-:W-:-:S13]  /*0500*/  ISETP.NE.AND P1, PT, R16, RZ, PT ;  /* 0x000000ff1000720c */ /* 0x000fda0003f25270 */
[----:B------:R-:W-:Y:S05]  /*0510*/  @!P1 BRA `(.L_x_2) ;  /* 0x0000000400149947 */ /* 0x000fea0003800000 */
[----:B------:R-:W-:Y:S02]  /*0520*/  ISETP.NE.AND P2, PT, R16, 0x1, PT ;  /* 0x000000011000780c */ /* 0x000fe40003f45270 */
[----:B------:R-:W-:-:S11]  /*0530*/  LOP3.LUT P1, RZ, R3, 0x1, RZ, 0xc0, !PT ;  /* 0x0000000103ff7812 */ /* 0x000fd6000782c0ff */
[----:B------:R-:W-:Y:S05]  /*0540*/  @!P2 BRA `(.L_x_3) ;  /* 0x0000000000a4a947 */ /* 0x000fea0003800000 */
[----:B------:R-:W2:Y:S01]  /*0550*/  I2F.U32.RP R11, R4 ;  /* 0x00000004000b7306 */ /* 0x000ea20000209000 */
[----:B-1----:R-:W-:Y:S01]  /*0560*/  IMAD R10, R10, R10, R5 ;  /* 0x0000000a0a0a7224 */ /* 0x002fe200078e0205 */
[----:B------:R-:W-:Y:S01]  /*0570*/  LOP3.LUT R18, RZ, R4, RZ, 0x33, !PT ;  /* 0x00000004ff127212 */ /* 0x000fe200078e33ff */
[----:B------:R-:W-:Y:S01]  /*0580*/  IMAD.MOV.U32 R8, RZ, RZ, RZ ;  /* 0x000000ffff087224 */ /* 0x000fe200078e00ff */
[----:B------:R-:W-:-:S04]  /*0590*/  IADD3 R13, PT, PT, R2, R7, RZ ;  /* 0x00000007020d7210 */ /* 0x000fc80007ffe0ff */
[----:B--2---:R-:W1:Y:S02]  /*05a0*/  MUFU.RCP R11, R11 ;  /* 0x0000000b000b7308 */ /* 0x004e640000001000 */
[----:B-1----:R-:W-:-:S06]  /*05b0*/  VIADD R9, R11, 0xffffffe ;  /* 0x0ffffffe0b097836 */ /* 0x002fcc0000000000 */
[----:B------:R-:W1:Y:S02]  /*05c0*/  F2I.FTZ.U32.TRUNC.NTZ R9, R9 ;  /* 0x0000000900097305 */ /* 0x000e64000021f000 */
[----:B-1----:R-:W-:-:S05]  /*05d0*/  IADD3 R3, PT, PT, RZ, -R9, RZ ;  /* 0x80000009ff037210 */ /* 0x002fca0007ffe0ff */
[----:B------:R-:W-:-:S04]  /*05e0*/  IMAD R3, R3, R4, RZ ;  /* 0x0000000403037224 */ /* 0x000fc800078e02ff */
[----:B------:R-:W-:Y:S01]  /*05f0*/  IMAD.HI.U32 R12, R9, R3, R8 ;  /* 0x00000003090c7227 */ /* 0x000fe200078e0008 */
[----:B------:R-:W-:Y:S02]  /*0600*/  IADD3 R3, PT, PT, R7, R10, RZ ;  /* 0x0000000a07037210 */ /* 0x000fe40007ffe0ff */
[----:B------:R-:W1:Y:S03]  /*0610*/  LDC.64 R10, c[0x0][0x388] ;  /* 0x0000e200ff0a7b82 */ /* 0x000e660000000a00 */
[----:B------:R-:W-:-:S04]  /*0620*/  IMAD.HI.U32 R8, R12, R3, RZ ;  /* 0x000000030c087227 */ /* 0x000fc800078e00ff */
[----:B------:R-:W-:-:S04]  /*0630*/  IMAD.MOV R8, RZ, RZ, -R8 ;  /* 0x000000ffff087224 */ /* 0x000fc800078e0a08 */
[----:B------:R-:W-:-:S05]  /*0640*/  IMAD R3, R4, R8, R3 ;  /* 0x0000000804037224 */ /* 0x000fca00078e0203 */
[----:B------:R-:W-:-:S13]  /*0650*/  ISETP.GE.U32.AND P2, PT, R3, R4, PT ;  /* 0x000000040300720c */ /* 0x000fda0003f46070 */
[-C--:B------:R-:W-:Y:S02]  /*0660*/  @P2 IADD3 R3, PT, PT, R3, -R4.reuse, RZ ;  /* 0x8000000403032210 */ /* 0x080fe40007ffe0ff */
[----:B------:R-:W-:Y:S02]  /*0670*/  ISETP.NE.U32.AND P2, PT, R4, RZ, PT ;  /* 0x000000ff0400720c */ /* 0x000fe40003f45070 */
[----:B------:R-:W-:-:S13]  /*0680*/  ISETP.GE.U32.AND P3, PT, R3, R4, PT ;  /* 0x000000040300720c */ /* 0x000fda0003f66070 */
[----:B------:R-:W-:-:S05]  /*0690*/  @P3 IMAD.IADD R3, R3, 0x1, -R4 ;  /* 0x0000000103033824 */ /* 0x000fca00078e0a04 */
[----:B------:R-:W-:-:S05]  /*06a0*/  SEL R3, R18, R3, !P2 ;  /* 0x0000000312037207 */ /* 0x000fca0005000000 */
[----:B------:R-:W-:-:S05]  /*06b0*/  IMAD R8, R3, R3, R5 ;  /* 0x0000000303087224 */ /* 0x000fca00078e0205 */
[----:B------:R-:W-:-:S05]  /*06c0*/  IADD3 R9, PT, PT, R7, 0x1, R8 ;  /* 0x0000000107097810 */ /* 0x000fca0007ffe008 */
[----:B------:R-:W-:Y:S01]  /*06d0*/  IMAD.HI.U32 R8, R12, R9, RZ ;  /* 0x000000090c087227 */ /* 0x000fe200078e00ff */
[----:B------:R-:W-:-:S03]  /*06e0*/  IADD3 R12, P4, PT, R2, R7, RZ ;  /* 0x00000007020c7210 */ /* 0x000fc60007f9e0ff */
[----:B------:R-:W-:Y:S01]  /*06f0*/  VIADD R7, R7, 0x2 ;  /* 0x0000000207077836 */ /* 0x000fe20000000000 */
[----:B------:R-:W-:Y:S01]  /*0700*/  IADD3 R8, PT, PT, -R8, RZ, RZ ;  /* 0x000000ff08087210 */ /* 0x000fe20007ffe1ff */
[----:B------:R-:W-:-:S04]  /*0710*/  IMAD.X R14, RZ, RZ, RZ, P4 ;  /* 0x000000ffff0e7224 */ /* 0x000fc800020e06ff */
[----:B------:R-:W-:Y:S02]  /*0720*/  IMAD R15, R4, R8, R9 ;  /* 0x00000008040f7224 */ /* 0x000fe400078e0209 */
[----:B------:R-:W2:Y:S03]  /*0730*/  LDC.64 R8, c[0x0][0x388] ;  /* 0x0000e200ff087b82 */ /* 0x000ea60000000a00 */
[----:B------:R-:W-:-:S13]  /*0740*/  ISETP.GE.U32.AND P3, PT, R15, R4, PT ;  /* 0x000000040f00720c */ /* 0x000fda0003f66070 */
[----:B------:R-:W-:-:S05]  /*0750*/  @P3 IMAD.IADD R15, R15, 0x1, -R4 ;  /* 0x000000010f0f3824 */ /* 0x000fca00078e0a04 */
[----:B------:R-:W-:Y:S02]  /*0760*/  ISETP.GE.U32.AND P3, PT, R15, R4, PT ;  /* 0x000000040f00720c */ /* 0x000fe40003f66070 */
[----:B--2---:R-:W-:-:S04]  /*0770*/  LEA R8, P4, R12, R8, 0x2 ;  /* 0x000000080c087211 */ /* 0x004fc800078810ff */
[----:B------:R-:W-:Y:S01]  /*0780*/  LEA.HI.X R9, R12, R9, R14, 0x2, P4 ;  /* 0x000000090c097211 */ /* 0x000fe200020f140e */
[----:B-1----:R-:W-:-:S06]  /*0790*/  IMAD.WIDE.U32 R12, R13, 0x4, R10 ;  /* 0x000000040d0c7825 */ /* 0x002fcc00078e000a */
[----:B------:R-:W-:Y:S01]  /*07a0*/  @P3 IADD3 R15, PT, PT, R15, -R4, RZ ;  /* 0x800000040f0f3210 */ /* 0x000fe20007ffe0ff */
[----:B0-----:R2:W-:Y:S03]  /*07b0*/  STG.E desc[UR4][R12.64], R3 ;  /* 0x000000030c007986 */ /* 0x0015e6000c101904 */
[----:B------:R-:W-:-:S05]  /*07c0*/  SEL R10, R18, R15, !P2 ;  /* 0x0000000f120a7207 */ /* 0x000fca0005000000 */
[----:B------:R2:W-:Y:S02]  /*07d0*/  STG.E desc[UR4][R8.64+0x4], R10 ;  /* 0x0000040a08007986 */ /* 0x0005e4000c101904 */
.L_x_3:
[----:B------:R-:W-:Y:S05]  /*07e0*/  @!P1 BRA `(.L_x_2) ;  /* 0x0000000000609947 */ /* 0x000fea0003800000 */
[----:B------:R-:W3:Y:S01]  /*07f0*/  I2F.U32.RP R11, R4 ;  /* 0x00000004000b7306 */ /* 0x000ee20000209000 */
[----:B-12---:R-:W-:Y:S01]  /*0800*/  IMAD R10, R10, R10, R5 ;  /* 0x0000000a0a0a7224 */ /* 0x006fe200078e0205 */
[----:B------:R-:W-:-:S06]  /*0810*/  ISETP.NE.U32.AND P2, PT, R4, RZ, PT ;  /* 0x000000ff0400720c */ /* 0x000fcc0003f45070 */
[----:B---3--:R-:W1:Y:S02]  /*0820*/  MUFU.RCP R11, R11 ;  /* 0x0000000b000b7308 */ /* 0x008e640000001000 */
[----:B-1----:R-:W-:-:S06]  /*0830*/  IADD3 R8, PT, PT, R11, 0xffffffe, RZ ;  /* 0x0ffffffe0b087810 */ /* 0x002fcc0007ffe0ff */
[----:B------:R1:W2:Y:S02]  /*0840*/  F2I.FTZ.U32.TRUNC.NTZ R9, R8 ;  /* 0x0000000800097305 */ /* 0x0002a4000021f000 */
[----:B-1----:R-:W-:Y:S02]  /*0850*/  HFMA2 R8, -RZ, RZ, 0, 0 ;  /* 0x00000000ff087431 */ /* 0x002fe400000001ff */
[----:B--2---:R-:W-:-:S04]  /*0860*/  IMAD.MOV R3, RZ, RZ, -R9 ;  /* 0x000000ffff037224 */ /* 0x004fc800078e0a09 */
[----:B------:R-:W-:-:S04]  /*0870*/  IMAD R3, R3, R4, RZ ;  /* 0x0000000403037224 */ /* 0x000fc800078e02ff */
[----:B------:R-:W-:Y:S02]  /*0880*/  IMAD.HI.U32 R12, R9, R3, R8 ;  /* 0x00000003090c7227 */ /* 0x000fe400078e0008 */
[----:B------:R-:W1:Y:S02]  /*0890*/  LDC.64 R8, c[0x0][0x388] ;  /* 0x0000e200ff087b82 */ /* 0x000e640000000a00 */
[----:B------:R-:W-:-:S04]  /*08a0*/  IMAD.IADD R3, R10, 0x1, R7 ;  /* 0x000000010a037824 */ /* 0x000fc800078e0207 */
[----:B------:R-:W-:-:S05]  /*08b0*/  IMAD.HI.U32 R5, R12, R3, RZ ;  /* 0x000000030c057227 */ /* 0x000fca00078e00ff */
[----:B------:R-:W-:-:S05]  /*08c0*/  IADD3 R5, PT, PT, -R5, RZ, RZ ;  /* 0x000000ff05057210 */ /* 0x000fca0007ffe1ff */
[----:B------:R-:W-:Y:S01]  /*08d0*/  IMAD R5, R4, R5, R3 ;  /* 0x0000000504057224 */ /* 0x000fe200078e0203 */
[----:B------:R-:W-:-:S04]  /*08e0*/  IADD3 R3, PT, PT, R2, R7, RZ ;  /* 0x0000000702037210 */ /* 0x000fc80007ffe0ff */
[----:B------:R-:W-:Y:S01]  /*08f0*/  ISETP.GE.U32.AND P1, PT, R5, R4, PT ;  /* 0x000000040500720c */ /* 0x000fe20003f26070 */
[----:B-1----:R-:W-:-:S12]  /*0900*/  IMAD.WIDE.U32 R2, R3, 0x4, R8 ;  /* 0x0000000403027825 */ /* 0x002fd800078e0008 */
[----:B------:R-:W-:-:S05]  /*0910*/  @P1 IMAD.IADD R5, R5, 0x1, -R4 ;  /* 0x0000000105051824 */ /* 0x000fca00078e0a04 */
[----:B------:R-:W-:-:S13]  /*0920*/  ISETP.GE.U32.AND P1, PT, R5, R4, PT ;  /* 0x000000040500720c */ /* 0x000fda0003f26070 */
[----:B------:R-:W-:Y:S01]  /*0930*/  @P1 IMAD.IADD R5, R5, 0x1, -R4 ;  /* 0x0000000105051824 */ /* 0x000fe200078e0a04 */
[----:B------:R-:W-:-:S04]  /*0940*/  @!P2 LOP3.LUT R5, RZ, R4, RZ, 0x33, !PT ;  /* 0x00000004ff05a212 */ /* 0x000fc800078e33ff */
[----:B------:R-:W-:Y:S01]  /*0950*/  MOV R10, R5 ;  /* 0x00000005000a7202 */ /* 0x000fe20000000f00 */
[----:B0-----:R3:W-:Y:S06]  /*0960*/  STG.E desc[UR4][R2.64], R5 ;  /* 0x0000000502007986 */ /* 0x0017ec000c101904 */
.L_x_2:
[----:B------:R-:W-:Y:S05]  /*0970*/  @P0 BRA `(.L_x_4) ;  /* 0xfffffff400c80947 */ /* 0x000fea000383ffff */
[----:B0-----:R-:W-:Y:S05]  /*0980*/  EXIT ;  /* 0x000000000000794d */ /* 0x001fea0003800000 */
.L_x_5:
[----:B------:R-:W-:-:S00]  /*0990*/  BRA `(.L_x_5) ;  /* 0xfffffffc00fc7947 */ /* 0x000fc0000383ffff */
[----:B------:R-:W-:-:S00]  /*09a0*/  NOP ;  /* 0x0000000000007918 */ /* 0x000fc00000000000 */
        /* <DEDUP_REMOVED lines=13> */
.L_x_12:


//--------------------- .text._Z3addiPjS_S_       --------------------------
	.section	.text._Z3addiPjS_S_,"ax",@progbits
	.align	128
        .global         _Z3addiPjS_S_
        .type           _Z3addiPjS_S_,@function
        .size           _Z3addiPjS_S_,(.L_x_13 - _Z3addiPjS_S_)
        .other          _Z3addiPjS_S_,@"STO_CUDA_ENTRY STV_DEFAULT"
_Z3addiPjS_S_:
.text._Z3addiPjS_S_:
[----:B------:R-:W-:Y:S01]  /*0000*/  LDC R1, c[0x0][0x37c] ;  /* 0x0000df00ff017b82 */ /* 0x000fe20000000800 */
[----:B------:R-:W0:Y:S07]  /*0010*/  S2R R3, SR_TID.Y ;  /* 0x0000000000037919 */ /* 0x000e2e0000002200 */
[----:B------:R-:W0:Y:S01]  /*0020*/  LDC R0, c[0x0][0x364] ;  /* 0x0000d900ff007b82 */ /* 0x000e220000000800 */
[----:B------:R-:W1:Y:S01]  /*0030*/  LDCU UR6, c[0x0][0x380] ;  /* 0x00007000ff0677ac */ /* 0x000e620008000800 */
[----:B------:R-:W2:Y:S06]  /*0040*/  S2R R2, SR_TID.X ;  /* 0x0000000000027919 */ /* 0x000eac0000002100 */
[----:B------:R-:W0:Y:S08]  /*0050*/  S2UR UR4, SR_CTAID.Y ;  /* 0x00000000000479c3 */ /* 0x000e300000002600 */
[----:B------:R-:W2:Y:S08]  /*0060*/  S2UR UR5, SR_CTAID.X ;  /* 0x00000000000579c3 */ /* 0x000eb00000002500 */
[----:B------:R-:W2:Y:S01]  /*0070*/  LDC R7, c[0x0][0x360] ;  /* 0x0000d800ff077b82 */ /* 0x000ea20000000800 */
[----:B0-----:R-:W-:-:S02]  /*0080*/  IMAD R0, R0, UR4, R3 ;  /* 0x0000000400007c24 */ /* 0x001fc4000f8e0203 */
[----:B--2---:R-:W-:-:S05]  /*0090*/  IMAD R7, R7, UR5, R2 ;  /* 0x0000000507077c24 */ /* 0x004fca000f8e0202 */
[----:B------:R-:W-:-:S04]  /*00a0*/  VIMNMX R2, PT, PT, R0, R7, !PT ;  /* 0x0000000700027248 */ /* 0x000fc80007fe0100 */
[----:B-1----:R-:W-:-:S13]  /*00b0*/  ISETP.GE.AND P0, PT, R2, UR6, PT ;  /* 0x0000000602007c0c */ /* 0x002fda000bf06270 */
[----:B------:R-:W-:Y:S05]  /*00c0*/  @P0 EXIT ;  /* 0x000000000000094d */ /* 0x000fea0003800000 */
[----:B------:R-:W0:Y:S01]  /*00d0*/  LDC.64 R2, c[0x0][0x388] ;  /* 0x0000e200ff027b82 */ /* 0x000e220000000a00 */
[----:B------:R-:W1:Y:S01]  /*00e0*/  LDCU.64 UR4, c[0x0][0x358] ;  /* 0x00006b00ff0477ac */ /* 0x000e620008000a00 */
[----:B------:R-:W-:-:S06]  /*00f0*/  IMAD R9, R0, UR6, R7 ;  /* 0x0000000600097c24 */ /* 0x000fcc000f8e0207 */
[----:B------:R-:W2:Y:S08]  /*0100*/  LDC.64 R4, c[0x0][0x390] ;  /* 0x0000e400ff047b82 */ /* 0x000eb00000000a00 */
[----:B------:R-:W3:Y:S01]  /*0110*/  LDC.64 R6, c[0x0][0x398] ;  /* 0x0000e600ff067b82 */ /* 0x000ee20000000a00 */
[----:B0-----:R-:W-:-:S06]  /*0120*/  IMAD.WIDE R2, R9, 0x4, R2 ;  /* 0x0000000409027825 */ /* 0x001fcc00078e0202 */
[----:B-1----:R-:W4:Y:S01]  /*0130*/  LDG.E R2, desc[UR4][R2.64] ;  /* 0x0000000402027981 */ /* 0x002f22000c1e1900 */
[----:B--2---:R-:W-:-:S06]  /*0140*/  IMAD.WIDE R4, R9, 0x4, R4 ;  /* 0x0000000409047825 */ /* 0x004fcc00078e0204 */
[----:B------:R-:W4:Y:S01]  /*0150*/  LDG.E R5, desc[UR4][R4.64] ;  /* 0x0000000404057981 */ /* 0x000f22000c1e1900 */
[----:B---3--:R-:W-:Y:S01]  /*0160*/  IMAD.WIDE R6, R9, 0x4, R6 ;  /* 0x0000000409067825 */ /* 0x008fe200078e0206 */
[----:B----4-:R-:W-:-:S05]  /*0170*/  IADD3 R9, PT, PT, R2, R5, RZ ;  /* 0x0000000502097210 */ /* 0x010fca0007ffe0ff */
[----:B------:R-:W-:Y:S01]  /*0180*/  STG.E desc[UR4][R6.64], R9 ;  /* 0x0000000906007986 */ /* 0x000fe2000c101904 */
[----:B------:R-:W-:Y:S05]  /*0190*/  EXIT ;  /* 0x000000000000794d */ /* 0x000fea0003800000 */
.L_x_6:
        /* <DEDUP_REMOVED lines=14> */
.L_x_13:


//--------------------- .text._Z8multiplyiPjS_S_  --------------------------
	.section	.text._Z8multiplyiPjS_S_,"ax",@progbits
	.align	128
        .global         _Z8multiplyiPjS_S_
        .type           _Z8multiplyiPjS_S_,@function
        .size           _Z8multiplyiPjS_S_,(.L_x_14 - _Z8multiplyiPjS_S_)
        .other          _Z8multiplyiPjS_S_,@"STO_CUDA_ENTRY STV_DEFAULT"
_Z8multiplyiPjS_S_:
.text._Z8multiplyiPjS_S_:
[----:B------:R-:W-:Y:S01]  /*0000*/  LDC R1, c[0x0][0x37c] ;  /* 0x0000df00ff017b82 */ /* 0x000fe20000000800 */
[----:B------:R-:W0:Y:S07]  /*0010*/  S2R R0, SR_TID.Y ;  /* 0x0000000000007919 */ /* 0x000e2e0000002200 */
[----:B------:R-:W0:Y:S01]  /*0020*/  S2UR UR4, SR_CTAID.Y ;  /* 0x00000000000479c3 */ /* 0x000e220000002600 */
[----:B------:R-:W1:Y:S01]  /*0030*/  LDCU UR20, c[0x0][0x380] ;  /* 0x00007000ff1477ac */ /* 0x000e620008000800 */
[----:B------:R-:W2:Y:S06]  /*0040*/  S2R R3, SR_TID.X ;  /* 0x0000000000037919 */ /* 0x000eac0000002100 */
[----:B------:R-:W0:Y:S08]  /*0050*/  LDC R13, c[0x0][0x364] ;  /* 0x0000d900ff0d7b82 */ /* 0x000e300000000800 */
[----:B------:R-:W2:Y:S08]  /*0060*/  S2UR UR5, SR_CTAID.X ;  /* 0x00000000000579c3 */ /* 0x000eb00000002500 */
[----:B------:R-:W2:Y:S01]  /*0070*/  LDC R2, c[0x0][0x360] ;  /* 0x0000d800ff027b82 */ /* 0x000ea20000000800 */
[----:B0-----:R-:W-:-:S02]  /*0080*/  IMAD R13, R13, UR4, R0 ;  /* 0x000000040d0d7c24 */ /* 0x001fc4000f8e0200 */
[----:B--2---:R-:W-:-:S05]  /*0090*/  IMAD R0, R2, UR5, R3 ;  /* 0x0000000502007c24 */ /* 0x004fca000f8e0203 */
[----:B------:R-:W-:-:S04]  /*00a0*/  VIMNMX R2, PT, PT, R13, R0, !PT ;  /* 0x000000000d027248 */ /* 0x000fc80007fe0100 */
[----:B-1----:R-:W-:-:S13]  /*00b0*/  ISETP.GE.AND P0, PT, R2, UR20, PT ;  /* 0x0000001402007c0c */ /* 0x002fda000bf06270 */
[----:B------:R-:W-:Y:S05]  /*00c0*/  @P0 EXIT ;  /* 0x000000000000094d */ /* 0x000fea0003800000 */
[----:B------:R-:W-:Y:S01]  /*00d0*/  UISETP.GE.U32.AND UP0, UPT, UR20, 0x8, UPT ;  /* 0x000000081400788c */ /* 0x000fe2000bf06070 */
[----:B------:R-:W-:Y:S02]  /*00e0*/  HFMA2 R12, -RZ, RZ, 0, 0 ;  /* 0x00000000ff0c7431 */ /* 0x000fe400000001ff */
[----:B------:R-:W-:Y:S01]  /*00f0*/  IMAD R13, R13, UR20, RZ ;  /* 0x000000140d0d7c24 */ /* 0x000fe2000f8e02ff */
[----:B------:R-:W-:Y:S01]  /*0100*/  UMOV UR4, URZ ;  /* 0x000000ff00047c82 */ /* 0x000fe20008000000 */
[----:B------:R-:W0:Y:S04]  /*0110*/  LDCU.64 UR18, c[0x0][0x358] ;  /* 0x00006b00ff1277ac */ /* 0x000e280008000a00 */
[----:B------:R-:W-:Y:S05]  /*0120*/  BRA.U !UP0, `(.L_x_7) ;  /* 0x0000000508007547 */ /* 0x000fea000b800000 */
[----:B------:R-:W1:Y:S01]  /*0130*/  LDC.64 R2, c[0x0][0x388] ;  /* 0x0000e200ff027b82 */ /* 0x000e620000000a00 */
[----:B------:R-:W2:Y:S01]  /*0140*/  LDCU.64 UR22, c[0x0][0x390] ;  /* 0x00007200ff1677ac */ /* 0x000ea20008000a00 */
[----:B------:R-:W-:Y:S02]  /*0150*/  MOV R12, RZ ;  /* 0x000000ff000c7202 */ /* 0x000fe40000000f00 */
[----:B------:R-:W-:Y:S01]  /*0160*/  MOV R14, R0 ;  /* 0x00000000000e7202 */ /* 0x000fe20000000f00 */
[----:B------:R-:W-:-:S04]  /*0170*/  ULOP3.LUT UR4, UR20, 0x7ffffff8, URZ, 0xc0, !UPT ;  /* 0x7ffffff814047892 */ /* 0x000fc8000f8ec0ff */
[----:B------:R-:W-:Y:S02]  /*0180*/  UIADD3 UR5, UPT, UPT, -UR4, URZ, URZ ;  /* 0x000000ff04057290 */ /* 0x000fe4000fffe1ff */
[----:B--2---:R-:W-:Y:S02]  /*0190*/  UIMAD.WIDE UR6, UR20, 0x8, UR22 ;  /* 0x00000008140678a5 */ /* 0x004fe4000f8e0216 */
[----:B------:R-:W-:Y:S02]  /*01a0*/  UIMAD.WIDE UR8, UR20, 0xc, UR22 ;  /* 0x0000000c140878a5 */ /* 0x000fe4000f8e0216 */
[----:B------:R-:W-:Y:S01]  /*01b0*/  UIMAD.WIDE UR10, UR20, 0x10, UR22 ;  /* 0x00000010140a78a5 */ /* 0x000fe2000f8e0216 */
[----:B-1----:R-:W-:Y:S01]  /*01c0*/  IMAD.WIDE.U32 R2, R13, 0x4, R2 ;  /* 0x000000040d027825 */ /* 0x002fe200078e0002 */
[----:B------:R-:W-:Y:S02]  /*01d0*/  UIMAD.WIDE UR12, UR20, 0x14, UR22 ;  /* 0x00000014140c78a5 */ /* 0x000fe4000f8e0216 */
[----:B------:R-:W-:Y:S01]  /*01e0*/  UIMAD.WIDE UR14, UR20, 0x18, UR22 ;  /* 0x00000018140e78a5 */ /* 0x000fe2000f8e0216 */
[----:B------:R-:W-:Y:S01]  /*01f0*/  IADD3 R2, P0, PT, R2, 0x10, RZ ;  /* 0x0000001002027810 */ /* 0x000fe20007f1e0ff */
[----:B------:R-:W-:-:S03]  /*0200*/  UIMAD.WIDE UR16, UR20, 0x1c, UR22 ;  /* 0x0000001c141078a5 */ /* 0x000fc6000f8e0216 */
[----:B------:R-:W-:-:S09]  /*0210*/  IADD3.X R3, PT, PT, RZ, R3, RZ, P0, !PT ;  /* 0x00000003ff037210 */ /* 0x000fd200007fe4ff */
.L_x_8:
[----:B------:R-:W-:Y:S01]  /*0220*/  UIMAD.WIDE UR24, UR20, 0x4, UR22 ;  /* 0x00000004141878a5 */ /* 0x000fe2000f8e0216 */
[----:B------:R-:W-:Y:S01]  /*0230*/  MOV R23, 0x4 ;  /* 0x0000000400177802 */ /* 0x000fe20000000f00 */
[----:B------:R-:W-:Y:S01]  /*0240*/  HFMA2 R25, -RZ, RZ, 0, 2.384185791015625e-07 ;  /* 0x00000004ff197431 */ /* 0x000fe200000001ff */
[----:B0-----:R-:W2:Y:S03]  /*0250*/  LDG.E R21, desc[UR18][R2.64+-0x10] ;  /* 0xfffff01202157981 */ /* 0x001ea6000c1e1900 */
[----:B------:R-:W-:Y:S01]  /*0260*/  IMAD.WIDE R22, R14, R23, UR22 ;  /* 0x000000160e167e25 */ /* 0x000fe2000f8e0217 */
[----:B------:R-:W-:Y:S01]  /*0270*/  MOV R8, UR24 ;  /* 0x0000001800087c02 */ /* 0x000fe20008000f00 */
[----:B------:R-:W3:Y:S01]  /*0280*/  LDG.E R19, desc[UR18][R2.64+-0xc] ;  /* 0xfffff41202137981 */ /* 0x000ee2000c1e1900 */
[----:B------:R-:W-:-:S03]  /*0290*/  MOV R9, UR25 ;  /* 0x0000001900097c02 */ /* 0x000fc60008000f00 */
[----:B------:R-:W2:Y:S01]  /*02a0*/  LDG.E R22, desc[UR18][R22.64] ;  /* 0x0000001216167981 */ /* 0x000ea2000c1e1900 */
[----:B------:R-:W-:Y:S02]  /*02b0*/  IMAD.MOV.U32 R11, RZ, RZ, 0x4 ;  /* 0x00000004ff0b7424 */ /* 0x000fe400078e00ff */
[----:B------:R-:W-:-:S04]  /*02c0*/  IMAD.WIDE R8, R14, 0x4, R8 ;  /* 0x000000040e087825 */ /* 0x000fc800078e0208 */
[----:B------:R-:W-:Y:S01]  /*02d0*/  HFMA2 R7, -RZ, RZ, 0, 2.384185791015625e-07 ;  /* 0x00000004ff077431 */ /* 0x000fe200000001ff */
[----:B------:R-:W-:Y:S01]  /*02e0*/  MOV R5, 0x4 ;  /* 0x0000000400057802 */ /* 0x000fe20000000f00 */
[----:B------:R-:W4:Y:S01]  /*02f0*/  LDG.E R17, desc[UR18][R2.64+-0x8] ;  /* 0xfffff81202117981 */ /* 0x000f22000c1e1900 */
[----:B------:R-:W-:-:S03]  /*0300*/  IMAD.WIDE R24, R14, R25, UR6 ;  /* 0x000000060e187e25 */ /* 0x000fc6000f8e0219 */
[----:B------:R0:W3:Y:S01]  /*0310*/  LDG.E R20, desc[UR18][R8.64] ;  /* 0x0000001208147981 */ /* 0x0000e2000c1e1900 */
[----:B------:R-:W-:-:S03]  /*0320*/  IMAD.WIDE R10, R14, R11, UR8 ;  /* 0x000000080e0a7e25 */ /* 0x000fc6000f8e020b */
[----:B------:R-:W4:Y:S01]  /*0330*/  LDG.E R18, desc[UR18][R24.64] ;  /* 0x0000001218127981 */ /* 0x000f22000c1e1900 */
[----:B------:R-:W-:-:S04]  /*0340*/  IMAD.WIDE R4, R14, R5, UR10 ;  /* 0x0000000a0e047e25 */ /* 0x000fc8000f8e0205 */
[----:B------:R-:W-:Y:S01]  /*0350*/  HFMA2 R27, -RZ, RZ, 0, 2.384185791015625e-07 ;  /* 0x00000004ff1b7431 */ /* 0x000fe200000001ff */
[----:B------:R1:W5:Y:S01]  /*0360*/  LDG.E R16, desc[UR18][R10.64] ;  /* 0x000000120a107981 */ /* 0x000362000c1e1900 */
[C---:B------:R-:W-:Y:S01]  /*0370*/  IMAD.WIDE R6, R14.reuse, R7, UR12 ;  /* 0x0000000c0e067e25 */ /* 0x040fe2000f8e0207 */
[----:B0-----:R-:W-:Y:S02]  /*0380*/  MOV R9, 0x4 ;  /* 0x0000000400097802 */ /* 0x001fe40000000f00 */
[----:B------:R-:W5:Y:S04]  /*0390*/  LDG.E R15, desc[UR18][R2.64+-0x4] ;  /* 0xfffffc12020f7981 */ /* 0x000f68000c1e1900 */
[----:B------:R0:W5:Y:S01]  /*03a0*/  LDG.E R4, desc[UR18][R4.64] ;  /* 0x0000001204047981 */ /* 0x000162000c1e1900 */
[----:B------:R-:W-:-:S03]  /*03b0*/  IMAD.WIDE R8, R14, R9, UR14 ;  /* 0x0000000e0e087e25 */ /* 0x000fc6000f8e0209 */
[----:B------:R-:W5:Y:S01]  /*03c0*/  LDG.E R23, desc[UR18][R2.64] ;  /* 0x0000001202177981 */ /* 0x000f62000c1e1900 */
[----:B-1----:R-:W-:-:S03]  /*03d0*/  IMAD.WIDE R10, R14, R27, UR16 ;  /* 0x000000100e0a7e25 */ /* 0x002fc6000f8e021b */
[----:B------:R-:W5:Y:S04]  /*03e0*/  LDG.E R7, desc[UR18][R6.64] ;  /* 0x0000001206077981 */ /* 0x000f68000c1e1900 */
[----:B------:R-:W5:Y:S04]  /*03f0*/  LDG.E R24, desc[UR18][R2.64+0x4] ;  /* 0x0000041202187981 */ /* 0x000f68000c1e1900 */
[----:B------:R-:W5:Y:S04]  /*0400*/  LDG.E R8, desc[UR18][R8.64] ;  /* 0x0000001208087981 */ /* 0x000f68000c1e1900 */
[----:B------:R-:W5:Y:S04]  /*0410*/  LDG.E R25, desc[UR18][R2.64+0x8] ;  /* 0x0000081202197981 */ /* 0x000f68000c1e1900 */
[----:B------:R-:W5:Y:S04]  /*0420*/  LDG.E R10, desc[UR18][R10.64] ;  /* 0x000000120a0a7981 */ /* 0x000f68000c1e1900 */
[----:B------:R1:W5:Y:S01]  /*0430*/  LDG.E R27, desc[UR18][R2.64+0xc] ;  /* 0x00000c12021b7981 */ /* 0x000362000c1e1900 */
[----:B------:R-:W-:-:S04]  /*0440*/  UIADD3 UR5, UPT, UPT, UR5, 0x8, URZ ;  /* 0x0000000805057890 */ /* 0x000fc8000fffe0ff */
[----:B------:R-:W-:Y:S01]  /*0450*/  UISETP.NE.AND UP0, UPT, UR5, URZ, UPT ;  /* 0x000000ff0500728c */ /* 0x000fe2000bf05270 */
[----:B0-----:R-:W-:Y:S02]  /*0460*/  MOV R5, UR20 ;  /* 0x0000001400057c02 */ /* 0x001fe40008000f00 */
[----:B-1----:R-:W-:-:S03]  /*0470*/  IADD3 R2, P0, PT, R2, 0x20, RZ ;  /* 0x0000002002027810 */ /* 0x002fc60007f1e0ff */
[----:B------:R-:W-:Y:S01]  /*0480*/  IMAD R14, R5, 0x8, R14 ;  /* 0x00000008050e7824 */ /* 0x000fe200078e020e */
[----:B------:R-:W-:Y:S01]  /*0490*/  IADD3.X R3, PT, PT, RZ, R3, RZ, P0, !PT ;  /* 0x00000003ff037210 */ /* 0x000fe200007fe4ff */
[----:B--2---:R-:W-:-:S04]  /*04a0*/  IMAD R21, R21, R22, R12 ;  /* 0x0000001615157224 */ /* 0x004fc800078e020c */
[----:B---3--:R-:W-:-:S04]  /*04b0*/  IMAD R19, R19, R20, R21 ;  /* 0x0000001413137224 */ /* 0x008fc800078e0215 */
[----:B----4-:R-:W-:-:S04]  /*04c0*/  IMAD R17, R17, R18, R19 ;  /* 0x0000001211117224 */ /* 0x010fc800078e0213 */
[----:B-----5:R-:W-:-:S04]  /*04d0*/  IMAD R15, R15, R16, R17 ;  /* 0x000000100f0f7224 */ /* 0x020fc800078e0211 */
[----:B------:R-:W-:-:S04]  /*04e0*/  IMAD R4, R23, R4, R15 ;  /* 0x0000000417047224 */ /* 0x000fc800078e020f */
[----:B------:R-:W-:-:S04]  /*04f0*/  IMAD R4, R24, R7, R4 ;  /* 0x0000000718047224 */ /* 0x000fc800078e0204 */
[----:B------:R-:W-:-:S04]  /*0500*/  IMAD R4, R25, R8, R4 ;  /* 0x0000000819047224 */ /* 0x000fc800078e0204 */
[----:B------:R-:W-:Y:S01]  /*0510*/  IMAD R12, R27, R10, R4 ;  /* 0x0000000a1b0c7224 */ /* 0x000fe200078e0204 */
[----:B------:R-:W-:Y:S06]  /*0520*/  BRA.U UP0, `(.L_x_8) ;  /* 0xfffffffd003c7547 */ /* 0x000fec000b83ffff */
.L_x_7:
[----:B------:R-:W-:-:S04]  /*0530*/  ULOP3.LUT UR6, UR20, 0x7, URZ, 0xc0, !UPT ;  /* 0x0000000714067892 */ /* 0x000fc8000f8ec0ff */
[----:B------:R-:W-:-:S09]  /*0540*/  UISETP.NE.AND UP0, UPT, UR6, URZ, UPT ;  /* 0x000000ff0600728c */ /* 0x000fd2000bf05270 */
[----:B------:R-:W-:Y:S05]  /*0550*/  BRA.U !UP0, `(.L_x_9) ;  /* 0x0000000508407547 */ /* 0x000fea000b800000 */
[----:B------:R-:W-:Y:S02]  /*0560*/  UISETP.GE.U32.AND UP0, UPT, UR6, 0x4, UPT ;  /* 0x000000040600788c */ /* 0x000fe4000bf06070 */
[----:B------:R-:W-:-:S04]  /*0570*/  ULOP3.LUT UR5, UR20, 0x3, URZ, 0xc0, !UPT ;  /* 0x0000000314057892 */ /* 0x000fc8000f8ec0ff */
[----:B------:R-:W-:-:S03]  /*0580*/  UISETP.NE.AND UP1, UPT, UR5, URZ, UPT ;  /* 0x000000ff0500728c */ /* 0x000fc6000bf25270 */
[----:B------:R-:W-:Y:S08]  /*0590*/  BRA.U !UP0, `(.L_x_10) ;  /* 0x00000001087c7547 */ /* 0x000ff0000b800000 */
[----:B------:R-:W1:Y:S01]  /*05a0*/  LDC.64 R6, c[0x0][0x390] ;  /* 0x0000e400ff067b82 */ /* 0x000e620000000a00 */
[----:B------:R-:W2:Y:S01]  /*05b0*/  LDCU.64 UR6, c[0x0][0x388] ;  /* 0x00007100ff0677ac */ /* 0x000ea20008000a00 */
[----:B------:R-:W-:Y:S02]  /*05c0*/  MOV R9, UR4 ;  /* 0x0000000400097c02 */ /* 0x000fe40008000f00 */
[C---:B------:R-:W-:Y:S02]  /*05d0*/  IADD3 R3, PT, PT, R13.reuse, UR4, RZ ;  /* 0x000000040d037c10 */ /* 0x040fe4000fffe0ff */
[----:B------:R-:W-:Y:S01]  /*05e0*/  IADD3 R10, P0, PT, R13, UR4, RZ ;  /* 0x000000040d0a7c10 */ /* 0x000fe2000ff1e0ff */
[----:B------:R-:W-:Y:S01]  /*05f0*/  IMAD R9, R9, UR20, R0 ;  /* 0x0000001409097c24 */ /* 0x000fe2000f8e0200 */
[----:B------:R-:W3:Y:S01]  /*0600*/  LDC.64 R4, c[0x0][0x388] ;  /* 0x0000e200ff047b82 */ /* 0x000ee20000000a00 */
[----:B------:R-:W-:Y:S02]  /*0610*/  MOV R11, UR20 ;  /* 0x00000014000b7c02 */ /* 0x000fe40008000f00 */
[----:B------:R-:W-:Y:S01]  /*0620*/  MOV R15, UR20 ;  /* 0x00000014000f7c02 */ /* 0x000fe20008000f00 */
[----:B-1----:R-:W-:Y:S01]  /*0630*/  IMAD.WIDE R6, R9, 0x4, R6 ;  /* 0x0000000409067825 */ /* 0x002fe200078e0206 */
[----:B------:R-:W-:-:S05]  /*0640*/  MOV R9, UR20 ;  /* 0x0000001400097c02 */ /* 0x000fca0008000f00 */
[----:B------:R-:W-:Y:S02]  /*0650*/  IMAD.WIDE R8, R9, 0x4, R6 ;  /* 0x0000000409087825 */ /* 0x000fe400078e0206 */
[----:B0-----:R-:W4:Y:S02]  /*0660*/  LDG.E R6, desc[UR18][R6.64] ;  /* 0x0000001206067981 */ /* 0x001f24000c1e1900 */
[----:B---3--:R-:W-:Y:S01]  /*0670*/  IMAD.WIDE.U32 R4, R3, 0x4, R4 ;  /* 0x0000000403047825 */ /* 0x008fe200078e0004 */
[----:B------:R-:W-:Y:S01]  /*0680*/  IADD3.X R3, PT, PT, RZ, RZ, RZ, P0, !PT ;  /* 0x000000ffff037210 */ /* 0x000fe200007fe4ff */
[----:B------:R-:W3:Y:S01]  /*0690*/  LDG.E R17, desc[UR18][R8.64] ;  /* 0x0000001208117981 */ /* 0x000ee2000c1e1900 */
[----:B--2---:R-:W-:-:S03]  /*06a0*/  LEA R2, P0, R10, UR6, 0x2 ;  /* 0x000000060a027c11 */ /* 0x004fc6000f8010ff */
[----:B------:R-:W4:Y:S01]  /*06b0*/  LDG.E R5, desc[UR18][R4.64] ;  /* 0x0000001204057981 */ /* 0x000f22000c1e1900 */
[----:B------:R-:W-:Y:S01]  /*06c0*/  LEA.HI.X R3, R10, UR7, R3, 0x2, P0 ;  /* 0x000000070a037c11 */ /* 0x000fe200080f1403 */
[----:B------:R-:W-:-:S04]  /*06d0*/  IMAD.WIDE R10, R11, 0x4, R8 ;  /* 0x000000040b0a7825 */ /* 0x000fc800078e0208 */
[----:B------:R-:W3:Y:S01]  /*06e0*/  LDG.E R16, desc[UR18][R2.64+0x4] ;  /* 0x0000041202107981 */ /* 0x000ee2000c1e1900 */
[----:B------:R-:W-:-:S03]  /*06f0*/  IMAD.WIDE R14, R15, 0x4, R10 ;  /* 0x000000040f0e7825 */ /* 0x000fc600078e020a */
[----:B------:R-:W2:Y:S04]  /*0700*/  LDG.E R19, desc[UR18][R10.64] ;  /* 0x000000120a137981 */ /* 0x000ea8000c1e1900 */
[----:B------:R-:W2:Y:S04]  /*0710*/  LDG.E R18, desc[UR18][R2.64+0x8] ;  /* 0x0000081202127981 */ /* 0x000ea8000c1e1900 */
[----:B------:R-:W5:Y:S04]  /*0720*/  LDG.E R20, desc[UR18][R2.64+0xc] ;  /* 0x00000c1202147981 */ /* 0x000f68000c1e1900 */
[----:B------:R-:W5:Y:S01]  /*0730*/  LDG.E R14, desc[UR18][R14.64] ;  /* 0x000000120e0e7981 */ /* 0x000f62000c1e1900 */
[----:B------:R-:W-:Y:S01]  /*0740*/  UIADD3 UR4, UPT, UPT, UR4, 0x4, URZ ;  /* 0x0000000404047890 */ /* 0x000fe2000fffe0ff */
[----:B----4-:R-:W-:-:S04]  /*0750*/  IMAD R5, R5, R6, R12 ;  /* 0x0000000605057224 */ /* 0x010fc800078e020c */
[----:B---3--:R-:W-:-:S04]  /*0760*/  IMAD R5, R16, R17, R5 ;  /* 0x0000001110057224 */ /* 0x008fc800078e0205 */
[----:B--2---:R-:W-:-:S04]  /*0770*/  IMAD R5, R18, R19, R5 ;  /* 0x0000001312057224 */ /* 0x004fc800078e0205 */
[----:B-----5:R-:W-:-:S07]  /*0780*/  IMAD R12, R20, R14, R5 ;  /* 0x0000000e140c7224 */ /* 0x020fce00078e0205 */
.L_x_10:
[----:B------:R-:W-:Y:S05]  /*0790*/  BRA.U !UP1, `(.L_x_9) ;  /* 0x0000000109b07547 */ /* 0x000fea000b800000 */
[----:B------:R-:W-:Y:S01]  /*07a0*/  UISETP.NE.AND UP0, UPT, UR5, 0x1, UPT ;  /* 0x000000010500788c */ /* 0x000fe2000bf05270 */
[----:B------:R-:W-:Y:S01]  /*07b0*/  MOV R7, UR4 ;  /* 0x0000000400077c02 */ /* 0x000fe20008000f00 */
[----:B------:R-:W-:Y:S02]  /*07c0*/  ULOP3.LUT UR5, UR20, 0x1, URZ, 0xc0, !UPT ;  /* 0x0000000114057892 */ /* 0x000fe4000f8ec0ff */
[----:B------:R-:W-:Y:S02]  /*07d0*/  IMAD.U32 R15, RZ, RZ, UR20 ;  /* 0x00000014ff0f7e24 */ /* 0x000fe4000f8e00ff */
[----:B------:R-:W-:Y:S01]  /*07e0*/  UISETP.NE.U32.AND UP1, UPT, UR5, 0x1, UPT ;  /* 0x000000010500788c */ /* 0x000fe2000bf25070 */
[----:B------:R-:W-:-:S04]  /*07f0*/  PLOP3.LUT P1, PT, PT, PT, UP0, 0x80, 0x8 ;  /* 0x000000000008781c */ /* 0x000fc80003f2f008 */
[----:B------:R-:W1:Y:S01]  /*0800*/  @UP0 LDCU.64 UR6, c[0x0][0x388] ;  /* 0x00007100ff0607ac */ /* 0x000e620008000a00 */
[----:B------:R-:W-:Y:S01]  /*0810*/  PLOP3.LUT P0, PT, PT, PT, UP1, 0x80, 0x8 ;  /* 0x000000000008781c */ /* 0x000fe20003f0f018 */
[----:B------:R-:W2:Y:S01]  /*0820*/  @UP0 LDCU.64 UR8, c[0x0][0x390] ;  /* 0x00007200ff0807ac */ /* 0x000ea20008000a00 */
[----:B------:R-:W3:Y:S06]  /*0830*/  @UP0 LDCU.64 UR10, c[0x0][0x388] ;  /* 0x00007100ff0a07ac */ /* 0x000eec0008000a00 */
[C---:B------:R-:W-:Y:S01]  /*0840*/  @P1 VIADD R3, R13.reuse, UR4 ;  /* 0x000000040d031c36 */ /* 0x040fe20008000000 */
[----:B------:R-:W-:Y:S01]  /*0850*/  @P1 IADD3 R6, P2, PT, R13, UR4, RZ ;  /* 0x000000040d061c10 */ /* 0x000fe2000ff5e0ff */
[----:B------:R-:W4:Y:S01]  /*0860*/  @!UP1 LDCU.64 UR12, c[0x0][0x388] ;  /* 0x00007100ff0c97ac */ /* 0x000f220008000a00 */
[----:B------:R-:W-:Y:S01]  /*0870*/  @UP0 UIADD3 UR4, UPT, UPT, UR4, 0x2, URZ ;  /* 0x0000000204040890 */ /* 0x000fe2000fffe0ff */
[----:B-1----:R-:W-:-:S02]  /*0880*/  MOV R10, UR6 ;  /* 0x00000006000a7c02 */ /* 0x002fc40008000f00 */
[----:B------:R-:W-:Y:S01]  /*0890*/  MOV R11, UR7 ;  /* 0x00000007000b7c02 */ /* 0x000fe20008000f00 */
[----:B------:R-:W1:Y:S01]  /*08a0*/  @!UP1 LDCU.64 UR6, c[0x0][0x390] ;  /* 0x00007200ff0697ac */ /* 0x000e620008000a00 */
[----:B--2---:R-:W-:Y:S02]  /*08b0*/  MOV R4, UR8 ;  /* 0x0000000800047c02 */ /* 0x004fe40008000f00 */
[----:B------:R-:W-:Y:S01]  /*08c0*/  MOV R5, UR9 ;  /* 0x0000000900057c02 */ /* 0x000fe20008000f00 */
[----:B------:R-:W-:-:S04]  /*08d0*/  @P1 IMAD.WIDE.U32 R10, R3, 0x4, R10 ;  /* 0x00000004030a1825 */ /* 0x000fc800078e000a */
[----:B------:R-:W-:Y:S01]  /*08e0*/  @P1 IMAD R3, R7, UR20, R0 ;  /* 0x0000001407031c24 */ /* 0x000fe2000f8e0200 */
[----:B------:R-:W-:Y:S01]  /*08f0*/  @P1 IADD3.X R7, PT, PT, RZ, RZ, RZ, P2, !PT ;  /* 0x000000ffff071210 */ /* 0x000fe200017fe4ff */
[----:B0-----:R-:W2:Y:S01]  /*0900*/  @P1 LDG.E R11, desc[UR18][R10.64] ;  /* 0x000000120a0b1981 */ /* 0x001ea2000c1e1900 */
[C---:B---3--:R-:W-:Y:S01]  /*0910*/  @P1 LEA R2, P2, R6.reuse, UR10, 0x2 ;  /* 0x0000000a06021c11 */ /* 0x048fe2000f8410ff */
[----:B------:R-:W-:Y:S01]  /*0920*/  @P1 IMAD.WIDE R4, R3, 0x4, R4 ;  /* 0x0000000403041825 */ /* 0x000fe200078e0204 */
[----:B------:R-:W-:Y:S02]  /*0930*/  MOV R19, UR4 ;  /* 0x0000000400137c02 */ /* 0x000fe40008000f00 */
[----:B------:R-:W-:Y:S02]  /*0940*/  @P1 LEA.HI.X R3, R6, UR11, R7, 0x2, P2 ;  /* 0x0000000b06031c11 */ /* 0x000fe400090f1407 */
[----:B----4-:R-:W-:Y:S01]  /*0950*/  MOV R6, UR12 ;  /* 0x0000000c00067c02 */ /* 0x010fe20008000f00 */
[----:B------:R-:W-:Y:S01]  /*0960*/  @P1 IMAD.WIDE R14, R15, 0x4, R4 ;  /* 0x000000040f0e1825 */ /* 0x000fe200078e0204 */
[----:B------:R-:W-:Y:S01]  /*0970*/  MOV R7, UR13 ;  /* 0x0000000d00077c02 */ /* 0x000fe20008000f00 */
[----:B------:R-:W2:Y:S01]  /*0980*/  @P1 LDG.E R4, desc[UR18][R4.64] ;  /* 0x0000001204041981 */ /* 0x000ea2000c1e1900 */
[----:B------:R-:W-:Y:S01]  /*0990*/  @!P0 IADD3 R17, PT, PT, R13, UR4, RZ ;  /* 0x000000040d118c10 */ /* 0x000fe2000fffe0ff */
[----:B------:R-:W-:Y:S01]  /*09a0*/  @!P0 IMAD R19, R19, UR20, R0 ;  /* 0x0000001413138c24 */ /* 0x000fe2000f8e0200 */
[----:B-1----:R-:W-:Y:S01]  /*09b0*/  MOV R8, UR6 ;  /* 0x0000000600087c02 */ /* 0x002fe20008000f00 */
[----:B------:R-:W3:Y:S01]  /*09c0*/  @P1 LDG.E R14, desc[UR18][R14.64] ;  /* 0x000000120e0e1981 */ /* 0x000ee2000c1e1900 */
[----:B------:R-:W-:Y:S01]  /*09d0*/  MOV R9, UR7 ;  /* 0x0000000700097c02 */ /* 0x000fe20008000f00 */
[----:B------:R-:W-:-:S02]  /*09e0*/  @!P0 IMAD.WIDE.U32 R6, R17, 0x4, R6 ;  /* 0x0000000411068825 */ /* 0x000fc400078e0006 */
[----:B------:R-:W3:Y:S02]  /*09f0*/  @P1 LDG.E R2, desc[UR18][R2.64+0x4] ;  /* 0x0000041202021981 */ /* 0x000ee4000c1e1900 */
[----:B------:R-:W-:Y:S02]  /*0a00*/  @!P0 IMAD.WIDE R8, R19, 0x4, R8 ;  /* 0x0000000413088825 */ /* 0x000fe400078e0208 */
[----:B------:R-:W4:Y:S04]  /*0a10*/  @!P0 LDG.E R7, desc[UR18][R6.64] ;  /* 0x0000001206078981 */ /* 0x000f28000c1e1900 */
[----:B------:R-:W4:Y:S01]  /*0a20*/  @!P0 LDG.E R8, desc[UR18][R8.64] ;  /* 0x0000001208088981 */ /* 0x000f22000c1e1900 */
[----:B--2---:R-:W-:-:S04]  /*0a30*/  @P1 IMAD R11, R11, R4, R12 ;  /* 0x000000040b0b1224 */ /* 0x004fc800078e020c */
[----:B---3--:R-:W-:-:S04]  /*0a40*/  @P1 IMAD R12, R2, R14, R11 ;  /* 0x0000000e020c1224 */ /* 0x008fc800078e020b */
[----:B----4-:R-:W-:-:S07]  /*0a50*/  @!P0 IMAD R12, R7, R8, R12 ;  /* 0x00000008070c8224 */ /* 0x010fce00078e020c */
.L_x_9:
[----:B------:R-:W1:Y:S01]  /*0a60*/  LDC.64 R2, c[0x0][0x398] ;  /* 0x0000e600ff027b82 */ /* 0x000e620000000a00 */
[----:B------:R-:W-:-:S05]  /*0a70*/  IADD3 R13, PT, PT, R0, R13, RZ ;  /* 0x0000000d000d7210 */ /* 0x000fca0007ffe0ff */
[----:B-1----:R-:W-:-:S05]  /*0a80*/  IMAD.WIDE R2, R13, 0x4, R2 ;  /* 0x000000040d027825 */ /* 0x002fca00078e0202 */
[----:B0-----:R-:W-:Y:S01]  /*0a90*/  STG.E desc[UR18][R2.64], R12 ;  /* 0x0000000c02007986 */ /* 0x001fe2000c101912 */
[----:B------:R-:W-:Y:S05]  /*0aa0*/  EXIT ;  /* 0x000000000000794d */ /* 0x000fea0003800000 */
.L_x_11:
        /* <DEDUP_REMOVED lines=13> */
.L_x_14:


//--------------------- .nv.shared.reserved.0     --------------------------
	.section	.nv.shared.reserved.0,"aw",@nobits
	.weak		__nv_reservedSMEM_offset_0_alias
	.size		__nv_reservedSMEM_offset_0_alias, 0, 64
	.other		__nv_reservedSMEM_offset_0_alias,@"STO_CUDA_RESERVED_SHARED STV_DEFAULT"
__nv_reservedSMEM_offset_0_alias:
	.zero		0
	.zero		64


//--------------------- .nv.constant0._Z8rand_genjiPj --------------------------
	.section	.nv.constant0._Z8rand_genjiPj,"a",@progbits
	.sectionflags	@""
	.align	4
.nv.constant0._Z8rand_genjiPj:
	.zero		912


//--------------------- .nv.constant0._Z3addiPjS_S_ --------------------------
	.section	.nv.constant0._Z3addiPjS_S_,"a",@progbits
	.sectionflags	@""
	.align	4
.nv.constant0._Z3addiPjS_S_:
	.zero		928


//--------------------- .nv.constant0._Z8multiplyiPjS_S_ --------------------------
	.section	.nv.constant0._Z8multiplyiPjS_S_,"a",@progbits
	.sectionflags	@""
	.align	4
.nv.constant0._Z8multiplyiPjS_S_:
	.zero		928


//--------------------- SYMBOLS --------------------------

	.type		.nv.reservedSmem.offset0,@object
	.size		.nv.reservedSmem.offset0,0x4
